//
// Generated by NVIDIA NVVM Compiler
//
// Compiler Build ID: CL-36424714
// Cuda compilation tools, release 13.0, V13.0.88
// Based on NVVM 20.0.0
//

.version 9.0
.target sm_100
.address_size 64

	// .globl	_Z10cuda_EulerPKfPfS1_fi
.global .align 4 .b8 __cudart_i2opi_f[24] = {65, 144, 67, 60, 153, 149, 98, 219, 192, 221, 52, 245, 209, 87, 39, 252, 41, 21, 68, 78, 110, 131, 249, 162};

.visible .entry _Z10cuda_EulerPKfPfS1_fi(
	.param .u64 .ptr .align 1 _Z10cuda_EulerPKfPfS1_fi_param_0,
	.param .u64 .ptr .align 1 _Z10cuda_EulerPKfPfS1_fi_param_1,
	.param .u64 .ptr .align 1 _Z10cuda_EulerPKfPfS1_fi_param_2,
	.param .f32 _Z10cuda_EulerPKfPfS1_fi_param_3,
	.param .u32 _Z10cuda_EulerPKfPfS1_fi_param_4
)
{
	.local .align 4 .b8 	__local_depot0[28];
	.reg .b64 	%SP;
	.reg .b64 	%SPL;
	.reg .pred 	%p<31>;
	.reg .b32 	%r<121>;
	.reg .b32 	%f<92>;
	.reg .b64 	%rd<84>;
	.reg .b64 	%fd<9>;

	mov.u64 	%SPL, __local_depot0;
	ld.param.u64 	%rd20, [_Z10cuda_EulerPKfPfS1_fi_param_1];
	ld.param.u64 	%rd21, [_Z10cuda_EulerPKfPfS1_fi_param_2];
	ld.param.f32 	%f20, [_Z10cuda_EulerPKfPfS1_fi_param_3];
	ld.param.u32 	%r29, [_Z10cuda_EulerPKfPfS1_fi_param_4];
	cvta.to.global.u64 	%rd1, %rd21;
	cvta.to.global.u64 	%rd2, %rd20;
	add.u64 	%rd3, %SPL, 0;
	add.u64 	%rd4, %SPL, 0;
	mov.u32 	%r30, %ntid.x;
	mov.u32 	%r31, %ctaid.x;
	mov.u32 	%r32, %tid.x;
	mad.lo.s32 	%r111, %r30, %r31, %r32;
	mov.u32 	%r33, %nctaid.x;
	mul.lo.s32 	%r2, %r33, %r30;
	setp.ge.s32 	%p3, %r111, %r29;
	@%p3 bra 	$L__BB0_22;
	mul.f32 	%f21, %f20, 0f3F22F983;
	cvt.rni.s32.f32 	%r3, %f21;
	cvt.rn.f32.s32 	%f22, %r3;
	fma.rn.f32 	%f23, %f22, 0fBFC90FDA, %f20;
	fma.rn.f32 	%f24, %f22, 0fB3A22168, %f23;
	fma.rn.f32 	%f1, %f22, 0fA7C234C5, %f24;
	abs.f32 	%f2, %f20;
	mov.b32 	%r4, %f20;
	shr.u32 	%r34, %r4, 23;
	and.b32  	%r35, %r34, 224;
	add.s32 	%r36, %r35, -128;
	shl.b32 	%r37, %r4, 8;
	or.b32  	%r5, %r37, -2147483648;
	shr.u32 	%r38, %r36, 5;
	and.b32  	%r6, %r34, 31;
	mul.wide.u32 	%rd24, %r38, 4;
	sub.s64 	%rd5, %rd4, %rd24;
	setp.ne.s32 	%p4, %r6, 0;
	mov.f32 	%f25, 0f00000000;
	mul.rn.f32 	%f3, %f20, %f25;
	sub.s64 	%rd6, %rd3, %rd24;
	@%p4 bra 	$L__BB0_12;
	setp.eq.f32 	%p18, %f2, 0f7F800000;
	setp.ltu.f32 	%p19, %f2, 0f47CE4780;
	or.pred  	%p1, %p19, %p18;
	selp.b32 	%r7, %r3, 0, %p19;
	selp.f32 	%f4, %f1, %f3, %p19;
$L__BB0_3:
	ld.param.u64 	%rd77, [_Z10cuda_EulerPKfPfS1_fi_param_0];
	cvta.to.global.u64 	%rd52, %rd77;
	mul.wide.s32 	%rd53, %r111, 4;
	add.s64 	%rd54, %rd52, %rd53;
	ld.global.nc.f32 	%f5, [%rd54];
	mov.u32 	%r113, %r7;
	mov.f32 	%f88, %f4;
	@%p1 bra 	$L__BB0_7;
	mov.b64 	%rd80, 0;
	mov.b32 	%r112, 0;
	mov.u64 	%rd78, __cudart_i2opi_f;
	mov.u64 	%rd79, %rd4;
$L__BB0_5:
	.pragma "nounroll";
	ld.global.nc.u32 	%r79, [%rd78];
	mad.wide.u32 	%rd57, %r79, %r5, %rd80;
	shr.u64 	%rd80, %rd57, 32;
	st.local.u32 	[%rd79], %rd57;
	add.s32 	%r112, %r112, 1;
	add.s64 	%rd79, %rd79, 4;
	add.s64 	%rd78, %rd78, 4;
	setp.ne.s32 	%p20, %r112, 6;
	@%p20 bra 	$L__BB0_5;
	setp.lt.s32 	%p21, %r4, 0;
	st.local.u32 	[%rd4+24], %rd80;
	ld.local.u32 	%r80, [%rd5+20];
	ld.local.u32 	%r81, [%rd5+24];
	shr.u32 	%r82, %r81, 30;
	shf.l.wrap.b32 	%r83, %r80, %r81, 2;
	shl.b32 	%r84, %r80, 2;
	shr.u32 	%r85, %r83, 31;
	add.s32 	%r86, %r85, %r82;
	neg.s32 	%r87, %r86;
	selp.b32 	%r113, %r87, %r86, %p21;
	xor.b32  	%r88, %r83, %r4;
	shr.s32 	%r89, %r83, 31;
	xor.b32  	%r90, %r89, %r83;
	xor.b32  	%r91, %r89, %r84;
	cvt.u64.u32 	%rd58, %r90;
	shl.b64 	%rd59, %rd58, 32;
	cvt.u64.u32 	%rd60, %r91;
	or.b64  	%rd61, %rd59, %rd60;
	cvt.rn.f64.s64 	%fd5, %rd61;
	mul.f64 	%fd6, %fd5, 0d3BF921FB54442D19;
	cvt.rn.f32.f64 	%f57, %fd6;
	neg.f32 	%f58, %f57;
	setp.lt.s32 	%p22, %r88, 0;
	selp.f32 	%f88, %f58, %f57, %p22;
$L__BB0_7:
	add.s32 	%r92, %r113, 1;
	mul.rn.f32 	%f59, %f88, %f88;
	and.b32  	%r93, %r113, 1;
	setp.eq.b32 	%p23, %r93, 1;
	selp.f32 	%f60, %f88, 0f3F800000, %p23;
	fma.rn.f32 	%f61, %f59, %f60, 0f00000000;
	fma.rn.f32 	%f62, %f59, 0f37CBAC00, 0fBAB607ED;
	selp.f32 	%f63, 0fB94D4153, %f62, %p23;
	selp.f32 	%f64, 0f3C0885E4, 0f3D2AAABB, %p23;
	fma.rn.f32 	%f65, %f63, %f59, %f64;
	selp.f32 	%f66, 0fBE2AAAA8, 0fBEFFFFFF, %p23;
	fma.rn.f32 	%f67, %f65, %f59, %f66;
	fma.rn.f32 	%f68, %f67, %f61, %f60;
	and.b32  	%r94, %r92, 2;
	setp.eq.s32 	%p24, %r94, 0;
	mov.f32 	%f69, 0f00000000;
	sub.f32 	%f70, %f69, %f68;
	selp.f32 	%f71, %f68, %f70, %p24;
	mul.f32 	%f8, %f5, %f71;
	add.s64 	%rd63, %rd2, %rd53;
	ld.global.f32 	%f9, [%rd63];
	mov.u32 	%r115, %r7;
	mov.f32 	%f89, %f4;
	@%p1 bra 	$L__BB0_11;
	mov.b64 	%rd81, 0;
	mov.b32 	%r114, 0;
$L__BB0_9:
	.pragma "nounroll";
	mul.wide.u32 	%rd65, %r114, 4;
	mov.u64 	%rd66, __cudart_i2opi_f;
	add.s64 	%rd67, %rd66, %rd65;
	ld.global.nc.u32 	%r96, [%rd67];
	mad.wide.u32 	%rd68, %r96, %r5, %rd81;
	shr.u64 	%rd81, %rd68, 32;
	add.s64 	%rd69, %rd3, %rd65;
	st.local.u32 	[%rd69], %rd68;
	add.s32 	%r114, %r114, 1;
	setp.ne.s32 	%p25, %r114, 6;
	@%p25 bra 	$L__BB0_9;
	setp.lt.s32 	%p26, %r4, 0;
	st.local.u32 	[%rd3+24], %rd81;
	ld.local.u32 	%r97, [%rd6+20];
	ld.local.u32 	%r98, [%rd6+24];
	shr.u32 	%r99, %r98, 30;
	shf.l.wrap.b32 	%r100, %r97, %r98, 2;
	shl.b32 	%r101, %r97, 2;
	shr.u32 	%r102, %r100, 31;
	add.s32 	%r103, %r102, %r99;
	neg.s32 	%r104, %r103;
	selp.b32 	%r115, %r104, %r103, %p26;
	xor.b32  	%r105, %r100, %r4;
	shr.s32 	%r106, %r100, 31;
	xor.b32  	%r107, %r106, %r100;
	xor.b32  	%r108, %r106, %r101;
	cvt.u64.u32 	%rd70, %r107;
	shl.b64 	%rd71, %rd70, 32;
	cvt.u64.u32 	%rd72, %r108;
	or.b64  	%rd73, %rd71, %rd72;
	cvt.rn.f64.s64 	%fd7, %rd73;
	mul.f64 	%fd8, %fd7, 0d3BF921FB54442D19;
	cvt.rn.f32.f64 	%f72, %fd8;
	neg.f32 	%f73, %f72;
	setp.lt.s32 	%p27, %r105, 0;
	selp.f32 	%f89, %f73, %f72, %p27;
$L__BB0_11:
	mul.rn.f32 	%f74, %f89, %f89;
	and.b32  	%r109, %r115, 1;
	setp.eq.b32 	%p28, %r109, 1;
	selp.f32 	%f75, 0f3F800000, %f89, %p28;
	fma.rn.f32 	%f76, %f74, %f75, 0f00000000;
	fma.rn.f32 	%f77, %f74, 0f37CBAC00, 0fBAB607ED;
	selp.f32 	%f78, %f77, 0fB94D4153, %p28;
	selp.f32 	%f79, 0f3D2AAABB, 0f3C0885E4, %p28;
	fma.rn.f32 	%f80, %f78, %f74, %f79;
	selp.f32 	%f81, 0fBEFFFFFF, 0fBE2AAAA8, %p28;
	fma.rn.f32 	%f82, %f80, %f74, %f81;
	fma.rn.f32 	%f83, %f82, %f76, %f75;
	and.b32  	%r110, %r115, 2;
	setp.eq.s32 	%p29, %r110, 0;
	mov.f32 	%f84, 0f00000000;
	sub.f32 	%f85, %f84, %f83;
	selp.f32 	%f86, %f83, %f85, %p29;
	fma.rn.f32 	%f87, %f9, %f86, %f8;
	add.s64 	%rd75, %rd1, %rd53;
	st.global.f32 	[%rd75], %f87;
	add.s32 	%r111, %r111, %r2;
	setp.lt.s32 	%p30, %r111, %r29;
	@%p30 bra 	$L__BB0_3;
	bra.uni 	$L__BB0_22;
$L__BB0_12:
	setp.eq.f32 	%p5, %f2, 0f7F800000;
	setp.ltu.f32 	%p6, %f2, 0f47CE4780;
	or.pred  	%p2, %p6, %p5;
	selp.b32 	%r18, %r3, 0, %p6;
	selp.f32 	%f12, %f1, %f3, %p6;
$L__BB0_13:
	ld.param.u64 	%rd76, [_Z10cuda_EulerPKfPfS1_fi_param_0];
	cvta.to.global.u64 	%rd25, %rd76;
	mul.wide.s32 	%rd26, %r111, 4;
	add.s64 	%rd27, %rd25, %rd26;
	ld.global.nc.f32 	%f13, [%rd27];
	mov.u32 	%r118, %r18;
	mov.f32 	%f90, %f12;
	@%p2 bra 	$L__BB0_17;
	mov.b64 	%rd82, 0;
	mov.b32 	%r117, 0;
$L__BB0_15:
	.pragma "nounroll";
	mul.wide.u32 	%rd29, %r117, 4;
	mov.u64 	%rd30, __cudart_i2opi_f;
	add.s64 	%rd31, %rd30, %rd29;
	ld.global.nc.u32 	%r40, [%rd31];
	mad.wide.u32 	%rd32, %r40, %r5, %rd82;
	shr.u64 	%rd82, %rd32, 32;
	add.s64 	%rd33, %rd4, %rd29;
	st.local.u32 	[%rd33], %rd32;
	add.s32 	%r117, %r117, 1;
	setp.ne.s32 	%p7, %r117, 6;
	@%p7 bra 	$L__BB0_15;
	setp.lt.s32 	%p8, %r4, 0;
	st.local.u32 	[%rd4+24], %rd82;
	ld.local.u32 	%r41, [%rd5+20];
	ld.local.u32 	%r42, [%rd5+24];
	shf.l.wrap.b32 	%r43, %r41, %r42, %r6;
	ld.local.u32 	%r44, [%rd5+16];
	shf.l.wrap.b32 	%r45, %r44, %r41, %r6;
	shr.u32 	%r46, %r43, 30;
	shf.l.wrap.b32 	%r47, %r45, %r43, 2;
	shl.b32 	%r48, %r45, 2;
	shr.u32 	%r49, %r47, 31;
	add.s32 	%r50, %r49, %r46;
	neg.s32 	%r51, %r50;
	selp.b32 	%r118, %r51, %r50, %p8;
	xor.b32  	%r52, %r47, %r4;
	shr.s32 	%r53, %r47, 31;
	xor.b32  	%r54, %r53, %r47;
	xor.b32  	%r55, %r53, %r48;
	cvt.u64.u32 	%rd34, %r54;
	shl.b64 	%rd35, %rd34, 32;
	cvt.u64.u32 	%rd36, %r55;
	or.b64  	%rd37, %rd35, %rd36;
	cvt.rn.f64.s64 	%fd1, %rd37;
	mul.f64 	%fd2, %fd1, 0d3BF921FB54442D19;
	cvt.rn.f32.f64 	%f26, %fd2;
	neg.f32 	%f27, %f26;
	setp.lt.s32 	%p9, %r52, 0;
	selp.f32 	%f90, %f27, %f26, %p9;
$L__BB0_17:
	add.s32 	%r56, %r118, 1;
	mul.rn.f32 	%f28, %f90, %f90;
	and.b32  	%r57, %r118, 1;
	setp.eq.b32 	%p10, %r57, 1;
	selp.f32 	%f29, %f90, 0f3F800000, %p10;
	fma.rn.f32 	%f30, %f28, %f29, 0f00000000;
	fma.rn.f32 	%f31, %f28, 0f37CBAC00, 0fBAB607ED;
	selp.f32 	%f32, 0fB94D4153, %f31, %p10;
	selp.f32 	%f33, 0f3C0885E4, 0f3D2AAABB, %p10;
	fma.rn.f32 	%f34, %f32, %f28, %f33;
	selp.f32 	%f35, 0fBE2AAAA8, 0fBEFFFFFF, %p10;
	fma.rn.f32 	%f36, %f34, %f28, %f35;
	fma.rn.f32 	%f37, %f36, %f30, %f29;
	and.b32  	%r58, %r56, 2;
	setp.eq.s32 	%p11, %r58, 0;
	mov.f32 	%f38, 0f00000000;
	sub.f32 	%f39, %f38, %f37;
	selp.f32 	%f40, %f37, %f39, %p11;
	mul.f32 	%f16, %f13, %f40;
	add.s64 	%rd39, %rd2, %rd26;
	ld.global.f32 	%f17, [%rd39];
	mov.u32 	%r120, %r18;
	mov.f32 	%f91, %f12;
	@%p2 bra 	$L__BB0_21;
	mov.b64 	%rd83, 0;
	mov.b32 	%r119, 0;
$L__BB0_19:
	.pragma "nounroll";
	mul.wide.u32 	%rd41, %r119, 4;
	mov.u64 	%rd42, __cudart_i2opi_f;
	add.s64 	%rd43, %rd42, %rd41;
	ld.global.nc.u32 	%r60, [%rd43];
	mad.wide.u32 	%rd44, %r60, %r5, %rd83;
	shr.u64 	%rd83, %rd44, 32;
	add.s64 	%rd45, %rd3, %rd41;
	st.local.u32 	[%rd45], %rd44;
	add.s32 	%r119, %r119, 1;
	setp.ne.s32 	%p12, %r119, 6;
	@%p12 bra 	$L__BB0_19;
	setp.lt.s32 	%p13, %r4, 0;
	st.local.u32 	[%rd3+24], %rd83;
	ld.local.u32 	%r61, [%rd6+20];
	ld.local.u32 	%r62, [%rd6+24];
	shf.l.wrap.b32 	%r63, %r61, %r62, %r6;
	ld.local.u32 	%r64, [%rd6+16];
	shf.l.wrap.b32 	%r65, %r64, %r61, %r6;
	shr.u32 	%r66, %r63, 30;
	shf.l.wrap.b32 	%r67, %r65, %r63, 2;
	shl.b32 	%r68, %r65, 2;
	shr.u32 	%r69, %r67, 31;
	add.s32 	%r70, %r69, %r66;
	neg.s32 	%r71, %r70;
	selp.b32 	%r120, %r71, %r70, %p13;
	xor.b32  	%r72, %r67, %r4;
	shr.s32 	%r73, %r67, 31;
	xor.b32  	%r74, %r73, %r67;
	xor.b32  	%r75, %r73, %r68;
	cvt.u64.u32 	%rd46, %r74;
	shl.b64 	%rd47, %rd46, 32;
	cvt.u64.u32 	%rd48, %r75;
	or.b64  	%rd49, %rd47, %rd48;
	cvt.rn.f64.s64 	%fd3, %rd49;
	mul.f64 	%fd4, %fd3, 0d3BF921FB54442D19;
	cvt.rn.f32.f64 	%f41, %fd4;
	neg.f32 	%f42, %f41;
	setp.lt.s32 	%p14, %r72, 0;
	selp.f32 	%f91, %f42, %f41, %p14;
$L__BB0_21:
	mul.rn.f32 	%f43, %f91, %f91;
	and.b32  	%r76, %r120, 1;
	setp.eq.b32 	%p15, %r76, 1;
	selp.f32 	%f44, 0f3F800000, %f91, %p15;
	fma.rn.f32 	%f45, %f43, %f44, 0f00000000;
	fma.rn.f32 	%f46, %f43, 0f37CBAC00, 0fBAB607ED;
	selp.f32 	%f47, %f46, 0fB94D4153, %p15;
	selp.f32 	%f48, 0f3D2AAABB, 0f3C0885E4, %p15;
	fma.rn.f32 	%f49, %f47, %f43, %f48;
	selp.f32 	%f50, 0fBEFFFFFF, 0fBE2AAAA8, %p15;
	fma.rn.f32 	%f51, %f49, %f43, %f50;
	fma.rn.f32 	%f52, %f51, %f45, %f44;
	and.b32  	%r77, %r120, 2;
	setp.eq.s32 	%p16, %r77, 0;
	mov.f32 	%f53, 0f00000000;
	sub.f32 	%f54, %f53, %f52;
	selp.f32 	%f55, %f52, %f54, %p16;
	fma.rn.f32 	%f56, %f17, %f55, %f16;
	mul.wide.s32 	%rd50, %r111, 4;
	add.s64 	%rd51, %rd1, %rd50;
	st.global.f32 	[%rd51], %f56;
	add.s32 	%r111, %r111, %r2;
	setp.lt.s32 	%p17, %r111, %r29;
	@%p17 bra 	$L__BB0_13;
$L__BB0_22:
	ret;

}


// ===== COMPILED SASS (sm_100) =====

	.target	sm_100

	.elftype	@"ET_EXEC"


//--------------------- .note.nv.tkinfo           --------------------------
	.section	.note.nv.tkinfo,"",@"SHT_NOTE"
	.sectionflags	@"SHF_NOTE_NV_TKINFO"
	.tkinfo
        /*0018*/ 	.word	0x00000002
        /*0030*/ 	.string	""
        /*0030*/ 	.string	"ptxas"
        /*0030*/ 	.string	"Cuda compilation tools, release 13.0, V13.0.88"
        /*0030*/ 	.string	"Build cuda_13.0.r13.0/compiler.36424714_0"
        /*0030*/ 	.string	"-arch sm_100 -m 64 "



//--------------------- .note.nv.cuinfo           --------------------------
	.section	.note.nv.cuinfo,"",@"SHT_NOTE"
	.sectionflags	@"SHF_NOTE_NV_CUINFO"
        /*0018*/ 	.short	0x0002
        /*001a*/ 	.short	0x0064
        /*001c*/ 	.short	0x0082
	.zero		2


//--------------------- .nv.info                  --------------------------
	.section	.nv.info,"",@"SHT_CUDA_INFO"
	.align	4


	//----- nvinfo : EIATTR_REGCOUNT
	.align		4
        /*0000*/ 	.byte	0x04, 0x2f
        /*0002*/ 	.short	(.L_2 - .L_1)
	.align		4
.L_1:
        /*0004*/ 	.word	index@(_Z10cuda_EulerPKfPfS1_fi)
        /*0008*/ 	.word	0x0000001e


	//----- nvinfo : EIATTR_FRAME_SIZE
	.align		4
.L_2:
        /*000c*/ 	.byte	0x04, 0x11
        /*000e*/ 	.short	(.L_4 - .L_3)
	.align		4
.L_3:
        /*0010*/ 	.word	index@(_Z10cuda_EulerPKfPfS1_fi)
        /*0014*/ 	.word	0x00000000


	//----- nvinfo : EIATTR_MIN_STACK_SIZE
	.align		4
.L_4:
        /*0018*/ 	.byte	0x04, 0x12
        /*001a*/ 	.short	(.L_6 - .L_5)
	.align		4
.L_5:
        /*001c*/ 	.word	index@(_Z10cuda_EulerPKfPfS1_fi)
        /*0020*/ 	.word	0x00000000
.L_6:


//--------------------- .nv.compat                --------------------------
	.section	.nv.compat,"",@"SHT_CUDA_COMPAT_INFO"
	.align	4
        /*0000*/ 	.byte	0x02, 0x09, 0x00, 0x00, 0x02, 0x02, 0x01, 0x00, 0x02, 0x05, 0x05, 0x00, 0x03, 0x07, 0x01, 0x01
        /*0010*/ 	.byte	0x02, 0x03, 0x00, 0x00, 0x02, 0x06, 0x01, 0x00, 0x04, 0x0b, 0x08, 0x00, 0x01, 0x00, 0x00, 0x00
        /*0020*/ 	.byte	0x00, 0x00, 0x00, 0x00


//--------------------- .nv.info._Z10cuda_EulerPKfPfS1_fi --------------------------
	.section	.nv.info._Z10cuda_EulerPKfPfS1_fi,"",@"SHT_CUDA_INFO"
	.sectionflags	@""
	.align	4


	//----- nvinfo : EIATTR_CUDA_API_VERSION
	.align		4
        /*0000*/ 	.byte	0x04, 0x37
        /*0002*/ 	.short	(.L_8 - .L_7)
.L_7:
        /*0004*/ 	.word	0x00000082


	//----- nvinfo : EIATTR_KPARAM_INFO
	.align		4
.L_8:
        /*0008*/ 	.byte	0x04, 0x17
        /*000a*/ 	.short	(.L_10 - .L_9)
.L_9:
        /*000c*/ 	.word	0x00000000
        /*0010*/ 	.short	0x0004
        /*0012*/ 	.short	0x001c
        /*0014*/ 	.byte	0x00, 0xf0, 0x11, 0x00


	//----- nvinfo : EIATTR_KPARAM_INFO
	.align		4
.L_10:
        /*0018*/ 	.byte	0x04, 0x17
        /*001a*/ 	.short	(.L_12 - .L_11)
.L_11:
        /*001c*/ 	.word	0x00000000
        /*0020*/ 	.short	0x0003
        /*0022*/ 	.short	0x0018
        /*0024*/ 	.byte	0x00, 0xf0, 0x11, 0x00


	//----- nvinfo : EIATTR_KPARAM_INFO
	.align		4
.L_12:
        /*0028*/ 	.byte	0x04, 0x17
        /*002a*/ 	.short	(.L_14 - .L_13)
.L_13:
        /*002c*/ 	.word	0x00000000
        /*0030*/ 	.short	0x0002
        /*0032*/ 	.short	0x0010
        /*0034*/ 	.byte	0x00, 0xf5, 0x21, 0x00


	//----- nvinfo : EIATTR_KPARAM_INFO
	.align		4
.L_14:
        /*0038*/ 	.byte	0x04, 0x17
        /*003a*/ 	.short	(.L_16 - .L_15)
.L_15:
        /*003c*/ 	.word	0x00000000
        /*0040*/ 	.short	0x0001
        /*0042*/ 	.short	0x0008
        /*0044*/ 	.byte	0x00, 0xf5, 0x21, 0x00


	//----- nvinfo : EIATTR_KPARAM_INFO
	.align		4
.L_16:
        /*0048*/ 	.byte	0x04, 0x17
        /*004a*/ 	.short	(.L_18 - .L_17)
.L_17:
        /*004c*/ 	.word	0x00000000
        /*0050*/ 	.short	0x0000
        /*0052*/ 	.short	0x0000
        /*0054*/ 	.byte	0x00, 0xf5, 0x21, 0x00


	//----- nvinfo : EIATTR_SPARSE_MMA_MASK
	.align		4
.L_18:
        /*0058*/ 	.byte	0x03, 0x50
        /*005a*/ 	.short	0x0000


	//----- nvinfo : EIATTR_MAXREG_COUNT
	.align		4
        /*005c*/ 	.byte	0x03, 0x1b
        /*005e*/ 	.short	0x00ff


	//----- nvinfo : EIATTR_MERCURY_ISA_VERSION
	.align		4
        /*0060*/ 	.byte	0x03, 0x5f
        /*0062*/ 	.short	0x0101


	//----- nvinfo : EIATTR_VRC_CTA_INIT_COUNT
	.align		4
        /*0064*/ 	.byte	0x02, 0x4a
	.zero		1
	.zero		1


	//----- nvinfo : EIATTR_EXIT_INSTR_OFFSETS
	.align		4
        /*0068*/ 	.byte	0x04, 0x1c
        /*006a*/ 	.short	(.L_20 - .L_19)


	//   ....[0]....
.L_19:
        /*006c*/ 	.word	0x00000090


	//   ....[1]....
        /*0070*/ 	.word	0x00000da0


	//   ....[2]....
        /*0074*/ 	.word	0x00001ac0


	//----- nvinfo : EIATTR_CRS_STACK_SIZE
	.align		4
.L_20:
        /*0078*/ 	.byte	0x04, 0x1e
        /*007a*/ 	.short	(.L_22 - .L_21)
.L_21:
        /*007c*/ 	.word	0x00000000


	//----- nvinfo : EIATTR_CBANK_PARAM_SIZE
	.align		4
.L_22:
        /*0080*/ 	.byte	0x03, 0x19
        /*0082*/ 	.short	0x0020


	//----- nvinfo : EIATTR_PARAM_CBANK
	.align		4
        /*0084*/ 	.byte	0x04, 0x0a
        /*0086*/ 	.short	(.L_24 - .L_23)
	.align		4
.L_23:
        /*0088*/ 	.word	index@(.nv.constant0._Z10cuda_EulerPKfPfS1_fi)
        /*008c*/ 	.short	0x0380
        /*008e*/ 	.short	0x0020


	//----- nvinfo : EIATTR_SW_WAR
	.align		4
.L_24:
        /*0090*/ 	.byte	0x04, 0x36
        /*0092*/ 	.short	(.L_26 - .L_25)
.L_25:
        /*0094*/ 	.word	0x00000008
.L_26:


//--------------------- .nv.callgraph             --------------------------
	.section	.nv.callgraph,"",@"SHT_CUDA_CALLGRAPH"
	.align	4
	.sectionentsize	8
	.align		4
        /*0000*/ 	.word	0x00000000
	.align		4
        /*0004*/ 	.word	0xffffffff
	.align		4
        /*0008*/ 	.word	0x00000000
	.align		4
        /*000c*/ 	.word	0xfffffffe
	.align		4
        /*0010*/ 	.word	0x00000000
	.align		4
        /*0014*/ 	.word	0xfffffffd
	.align		4
        /*0018*/ 	.word	0x00000000
	.align		4
        /*001c*/ 	.word	0xfffffffc


//--------------------- .nv.constant4             --------------------------
	.section	.nv.constant4,"a",@progbits
	.align	8
	.align		8
.nv.constant4:
        /*0000*/ 	.dword	__cudart_i2opi_f


//--------------------- .text._Z10cuda_EulerPKfPfS1_fi --------------------------
	.section	.text._Z10cuda_EulerPKfPfS1_fi,"ax",@progbits
	.align	128
        .global         _Z10cuda_EulerPKfPfS1_fi
        .type           _Z10cuda_EulerPKfPfS1_fi,@function
        .size           _Z10cuda_EulerPKfPfS1_fi,(.L_x_12 - _Z10cuda_EulerPKfPfS1_fi)
        .other          _Z10cuda_EulerPKfPfS1_fi,@"STO_CUDA_ENTRY STV_DEFAULT"
_Z10cuda_EulerPKfPfS1_fi:
.text._Z10cuda_EulerPKfPfS1_fi:
[----:B------:R-:W-:Y:S01]  /*0000*/  LDC R1, c[0x0][0x37c] ;  /* 0x0000df00ff017b82 */ /* 0x000fe20000000800 */
[----:B------:R-:W0:Y:S01]  /*0010*/  S2R R2, SR_CTAID.X ;  /* 0x0000000000027919 */ /* 0x000e220000002500 */
[----:B------:R-:W0:Y:S01]  /*0020*/  LDCU UR4, c[0x0][0x360] ;  /* 0x00006c00ff0477ac */ /* 0x000e220008000800 */
[----:B------:R-:W0:Y:S01]  /*0030*/  S2R R3, SR_TID.X ;  /* 0x0000000000037919 */ /* 0x000e220000002100 */
[----:B------:R-:W1:Y:S01]  /*0040*/  LDCU UR6, c[0x0][0x39c] ;  /* 0x00007380ff0677ac */ /* 0x000e620008000800 */
[----:B------:R-:W2:Y:S01]  /*0050*/  LDCU UR5, c[0x0][0x370] ;  /* 0x00006e00ff0577ac */ /* 0x000ea20008000800 */
[----:B0-----:R-:W-:Y:S01]  /*0060*/  IMAD R2, R2, UR4, R3 ;  /* 0x0000000402027c24 */ /* 0x001fe2000f8e0203 */
[----:B--2---:R-:W-:-:S04]  /*0070*/  UIMAD UR4, UR4, UR5, URZ ;  /* 0x00000005040472a4 */ /* 0x004fc8000f8e02ff */
[----:B-1----:R-:W-:-:S13]  /*0080*/  ISETP.GE.AND P0, PT, R2, UR6, PT ;  /* 0x0000000602007c0c */ /* 0x002fda000bf06270 */
[----:B------:R-:W-:Y:S05]  /*0090*/  @P0 EXIT ;  /* 0x000000000000094d */ /* 0x000fea0003800000 */
[----:B------:R-:W0:Y:S01]  /*00a0*/  LDC R9, c[0x0][0x398] ;  /* 0x0000e600ff097b82 */ /* 0x000e220000000800 */
[----:B------:R-:W1:Y:S01]  /*00b0*/  LDCU.64 UR6, c[0x0][0x358] ;  /* 0x00006b00ff0677ac */ /* 0x000e620008000a00 */
[----:B0-----:R-:W-:Y:S01]  /*00c0*/  FMUL R3, R9, 0.63661974668502807617 ;  /* 0x3f22f98309037820 */ /* 0x001fe20000400000 */
[----:B------:R-:W-:Y:S01]  /*00d0*/  SHF.R.U32.HI R4, RZ, 0x17, R9 ;  /* 0x00000017ff047819 */ /* 0x000fe20000011609 */
[----:B------:R-:W-:Y:S02]  /*00e0*/  FMUL R16, RZ, R9 ;  /* 0x00000009ff107220 */ /* 0x000fe40000400000 */
[----:B------:R-:W0:Y:S01]  /*00f0*/  F2I.NTZ R6, R3 ;  /* 0x0000000300067305 */ /* 0x000e220000203100 */
[----:B------:R-:W-:-:S05]  /*0100*/  LOP3.LUT R7, R4, 0xe0, RZ, 0xc0, !PT ;  /* 0x000000e004077812 */ /* 0x000fca00078ec0ff */
[----:B------:R-:W-:-:S05]  /*0110*/  VIADD R7, R7, 0xffffff80 ;  /* 0xffffff8007077836 */ /* 0x000fca0000000000 */
[----:B------:R-:W-:Y:S02]  /*0120*/  SHF.R.U32.HI R7, RZ, 0x5, R7 ;  /* 0x00000005ff077819 */ /* 0x000fe40000011607 */
[----:B0-----:R-:W-:-:S05]  /*0130*/  I2FP.F32.S32 R0, R6 ;  /* 0x0000000600007245 */ /* 0x001fca0000201400 */
[----:B------:R-:W-:-:S04]  /*0140*/  FFMA R5, R0, -1.5707962512969970703, R9 ;  /* 0xbfc90fda00057823 */ /* 0x000fc80000000009 */
[----:B------:R-:W-:-:S04]  /*0150*/  FFMA R5, R0, -7.5497894158615963534e-08, R5 ;  /* 0xb3a2216800057823 */ /* 0x000fc80000000005 */
[----:B------:R-:W-:Y:S01]  /*0160*/  FFMA R5, R0, -5.3903029534742383927e-15, R5 ;  /* 0xa7c234c500057823 */ /* 0x000fe20000000005 */
[----:B------:R-:W-:Y:S01]  /*0170*/  LOP3.LUT P0, R0, R4, 0x1f, RZ, 0xc0, !PT ;  /* 0x0000001f04007812 */ /* 0x000fe2000780c0ff */
[----:B------:R-:W-:-:S05]  /*0180*/  IMAD.SHL.U32 R4, R9, 0x100, RZ ;  /* 0x0000010009047824 */ /* 0x000fca00078e00ff */
[----:B------:R-:W-:Y:S01]  /*0190*/  LOP3.LUT R3, R4, 0x80000000, RZ, 0xfc, !PT ;  /* 0x8000000004037812 */ /* 0x000fe200078efcff */
[----:B------:R-:W-:-:S06]  /*01a0*/  IMAD.U32 R4, R7, -0x4, RZ ;  /* 0xfffffffc07047824 */ /* 0x000fcc00078e00ff */
[----:B-1----:R-:W-:Y:S05]  /*01b0*/  @P0 BRA `(.L_x_0) ;  /* 0x0000000800fc0947 */ /* 0x002fea0003800000 */
[----:B------:R-:W-:-:S04]  /*01c0*/  FSETP.GE.AND P1, PT, |R9|, 105615, PT ;  /* 0x47ce47800900780b */ /* 0x000fc80003f26200 */
[----:B------:R-:W-:Y:S02]  /*01d0*/  FSETP.EQ.OR P0, PT, |R9|, +INF , !P1 ;  /* 0x7f8000000900780b */ /* 0x000fe40004f02600 */
[----:B------:R-:W-:Y:S02]  /*01e0*/  FSEL R16, R5, R16, !P1 ;  /* 0x0000001005107208 */ /* 0x000fe40004800000 */
[----:B------:R-:W-:-:S09]  /*01f0*/  SEL R15, R6, RZ, !P1 ;  /* 0x000000ff060f7207 */ /* 0x000fd20004800000 */
.L_x_5:
[----:B------:R-:W0:Y:S02]  /*0200*/  LDC.64 R6, c[0x0][0x380] ;  /* 0x0000e000ff067b82 */ /* 0x000e240000000a00 */
[----:B0-----:R-:W-:-:S06]  /*0210*/  IMAD.WIDE R6, R2, 0x4, R6 ;  /* 0x0000000402067825 */ /* 0x001fcc00078e0206 */
[----:B------:R0:W5:Y:S01]  /*0220*/  LDG.E.CONSTANT R6, desc[UR6][R6.64] ;  /* 0x0000000606067981 */ /* 0x000162000c1e9900 */
[----:B------:R-:W-:Y:S02]  /*0230*/  IMAD.MOV.U32 R5, RZ, RZ, R15 ;  /* 0x000000ffff057224 */ /* 0x000fe400078e000f */
[----:B------:R-:W-:Y:S01]  /*0240*/  IMAD.MOV.U32 R0, RZ, RZ, R16 ;  /* 0x000000ffff007224 */ /* 0x000fe200078e0010 */
[----:B------:R-:W-:Y:S06]  /*0250*/  @P0 BRA `(.L_x_1) ;  /* 0x0000000400100947 */ /* 0x000fec0003800000 */
[----:B------:R-:W1:Y:S01]  /*0260*/  LDCU.64 UR8, c[0x4][URZ] ;  /* 0x01000000ff0877ac */ /* 0x000e620008000a00 */
[----:B0-----:R-:W-:Y:S01]  /*0270*/  IMAD.MOV.U32 R7, RZ, RZ, RZ ;  /* 0x000000ffff077224 */ /* 0x001fe200078e00ff */
[----:B------:R-:W-:Y:S01]  /*0280*/  CS2R R12, SRZ ;  /* 0x00000000000c7805 */ /* 0x000fe2000001ff00 */
[----:B------:R-:W-:Y:S01]  /*0290*/  IMAD.MOV.U32 R0, RZ, RZ, RZ ;  /* 0x000000ffff007224 */ /* 0x000fe200078e00ff */
[----:B-1----:R-:W-:Y:S01]  /*02a0*/  MOV R10, UR8 ;  /* 0x00000008000a7c02 */ /* 0x002fe20008000f00 */
[----:B------:R-:W-:-:S07]  /*02b0*/  IMAD.U32 R11, RZ, RZ, UR9 ;  /* 0x00000009ff0b7e24 */ /* 0x000fce000f8e00ff */
.L_x_2:
[----:B------:R-:W2:Y:S01]  /*02c0*/  LDG.E.CONSTANT R8, desc[UR6][R10.64] ;  /* 0x000000060a087981 */ /* 0x000ea2000c1e9900 */
[----:B------:R-:W-:Y:S01]  /*02d0*/  ISETP.EQ.AND P1, PT, R12, 0x4, PT ;  /* 0x000000040c00780c */ /* 0x000fe20003f22270 */
[----:B------:R-:W-:Y:S01]  /*02e0*/  VIADD R0, R0, 0x1 ;  /* 0x0000000100007836 */ /* 0x000fe20000000000 */
[C---:B------:R-:W-:Y:S02]  /*02f0*/  ISETP.EQ.AND P6, PT, R12.reuse, RZ, PT ;  /* 0x000000ff0c00720c */ /* 0x040fe40003fc2270 */
[C---:B------:R-:W-:Y:S02]  /*0300*/  ISETP.EQ.AND P3, PT, R12.reuse, 0xc, PT ;  /* 0x0000000c0c00780c */ /* 0x040fe40003f62270 */
[C---:B------:R-:W-:Y:S02]  /*0310*/  ISETP.EQ.AND P4, PT, R12.reuse, 0x10, PT ;  /* 0x000000100c00780c */ /* 0x040fe40003f82270 */
[----:B------:R-:W-:Y:S01]  /*0320*/  ISETP.EQ.AND P5, PT, R12, 0x14, PT ;  /* 0x000000140c00780c */ /* 0x000fe20003fa2270 */
[----:B--2---:R-:W-:-:S03]  /*0330*/  IMAD.WIDE.U32 R8, R8, R3, RZ ;  /* 0x0000000308087225 */ /* 0x004fc600078e00ff */
[----:B------:R-:W-:-:S05]  /*0340*/  IADD3 R5, P2, PT, R8, R7, RZ ;  /* 0x0000000708057210 */ /* 0x000fca0007f5e0ff */
[----:B------:R-:W-:Y:S01]  /*0350*/  @P1 IMAD.MOV.U32 R21, RZ, RZ, R5 ;  /* 0x000000ffff151224 */ /* 0x000fe200078e0005 */
[----:B------:R-:W-:Y:S01]  /*0360*/  ISETP.NE.AND P1, PT, R0, 0x6, PT ;  /* 0x000000060000780c */ /* 0x000fe20003f25270 */
[----:B------:R-:W-:Y:S01]  /*0370*/  IMAD.X R7, R9, 0x1, R13, P2 ;  /* 0x0000000109077824 */ /* 0x000fe200010e060d */
[----:B------:R-:W-:Y:S01]  /*0380*/  ISETP.EQ.AND P2, PT, R12, 0x8, PT ;  /* 0x000000080c00780c */ /* 0x000fe20003f42270 */
[--C-:B------:R-:W-:Y:S01]  /*0390*/  @P6 IMAD.MOV.U32 R14, RZ, RZ, R5.reuse ;  /* 0x000000ffff0e6224 */ /* 0x100fe200078e0005 */
[----:B------:R-:W-:Y:S01]  /*03a0*/  IADD3 R10, P6, PT, R10, 0x4, RZ ;  /* 0x000000040a0a7810 */ /* 0x000fe20007fde0ff */
[--C-:B------:R-:W-:Y:S02]  /*03b0*/  @P3 IMAD.MOV.U32 R19, RZ, RZ, R5.reuse ;  /* 0x000000ffff133224 */ /* 0x100fe400078e0005 */
[--C-:B------:R-:W-:Y:S02]  /*03c0*/  @P4 IMAD.MOV.U32 R18, RZ, RZ, R5.reuse ;  /* 0x000000ffff124224 */ /* 0x100fe400078e0005 */
[----:B------:R-:W-:-:S02]  /*03d0*/  @P5 IMAD.MOV.U32 R17, RZ, RZ, R5 ;  /* 0x000000ffff115224 */ /* 0x000fc400078e0005 */
[----:B------:R-:W-:Y:S02]  /*03e0*/  VIADD R12, R12, 0x4 ;  /* 0x000000040c0c7836 */ /* 0x000fe40000000000 */
[----:B------:R-:W-:Y:S02]  /*03f0*/  IMAD.X R11, RZ, RZ, R11, P6 ;  /* 0x000000ffff0b7224 */ /* 0x000fe400030e060b */
[----:B------:R-:W-:Y:S01]  /*0400*/  @P2 MOV R20, R5 ;  /* 0x0000000500142202 */ /* 0x000fe20000000f00 */
[----:B------:R-:W-:Y:S06]  /*0410*/  @P1 BRA `(.L_x_2) ;  /* 0xfffffffc00a81947 */ /* 0x000fec000383ffff */
[C---:B------:R-:W-:Y:S01]  /*0420*/  ISETP.EQ.AND P1, PT, R4.reuse, -0x18, PT ;  /* 0xffffffe80400780c */ /* 0x040fe20003f22270 */
[----:B------:R-:W0:Y:S01]  /*0430*/  LDCU UR5, c[0x0][0x398] ;  /* 0x00007300ff0577ac */ /* 0x000e220008000800 */
[C---:B------:R-:W-:Y:S02]  /*0440*/  ISETP.EQ.AND P5, PT, R4.reuse, -0x14, PT ;  /* 0xffffffec0400780c */ /* 0x040fe40003fa2270 */
[C---:B------:R-:W-:Y:S01]  /*0450*/  ISETP.EQ.AND P4, PT, R4.reuse, -0x10, PT ;  /* 0xfffffff00400780c */ /* 0x040fe20003f82270 */
[----:B------:R-:W-:Y:S01]  /*0460*/  UMOV UR8, 0x54442d19 ;  /* 0x54442d1900087882 */ /* 0x000fe20000000000 */
[C---:B------:R-:W-:Y:S01]  /*0470*/  ISETP.EQ.AND P3, PT, R4.reuse, -0xc, PT ;  /* 0xfffffff40400780c */ /* 0x040fe20003f62270 */
[----:B------:R-:W-:Y:S01]  /*0480*/  UMOV UR9, 0x3bf921fb ;  /* 0x3bf921fb00097882 */ /* 0x000fe20000000000 */
[----:B------:R-:W-:-:S05]  /*0490*/  ISETP.EQ.AND P2, PT, R4, -0x8, PT ;  /* 0xfffffff80400780c */ /* 0x000fca0003f42270 */
[----:B------:R-:W-:Y:S02]  /*04a0*/  @P1 MOV R5, R14 ;  /* 0x0000000e00051202 */ /* 0x000fe40000000f00 */
[----:B------:R-:W-:Y:S01]  /*04b0*/  @P5 IMAD.MOV.U32 R0, RZ, RZ, R14 ;  /* 0x000000ffff005224 */ /* 0x000fe200078e000e */
[C---:B------:R-:W-:Y:S01]  /*04c0*/  ISETP.EQ.AND P1, PT, R4.reuse, -0x4, PT ;  /* 0xfffffffc0400780c */ /* 0x040fe20003f22270 */
[--C-:B------:R-:W-:Y:S01]  /*04d0*/  @P5 IMAD.MOV.U32 R5, RZ, RZ, R21.reuse ;  /* 0x000000ffff055224 */ /* 0x100fe200078e0015 */
[C---:B------:R-:W-:Y:S01]  /*04e0*/  ISETP.EQ.AND P5, PT, R4.reuse, RZ, PT ;  /* 0x000000ff0400720c */ /* 0x040fe20003fa2270 */
[----:B------:R-:W-:Y:S02]  /*04f0*/  @P4 IMAD.MOV.U32 R0, RZ, RZ, R21 ;  /* 0x000000ffff004224 */ /* 0x000fe400078e0015 */
[--C-:B------:R-:W-:Y:S01]  /*0500*/  @P4 IMAD.MOV.U32 R5, RZ, RZ, R20.reuse ;  /* 0x000000ffff054224 */ /* 0x100fe200078e0014 */
[----:B------:R-:W-:Y:S01]  /*0510*/  ISETP.EQ.AND P4, PT, R4, 0x4, PT ;  /* 0x000000040400780c */ /* 0x000fe20003f82270 */
[----:B------:R-:W-:Y:S01]  /*0520*/  @P3 IMAD.MOV.U32 R0, RZ, RZ, R20 ;  /* 0x000000ffff003224 */ /* 0x000fe200078e0014 */
[----:B------:R-:W-:Y:S01]  /*0530*/  @P3 MOV R5, R19 ;  /* 0x0000001300053202 */ /* 0x000fe20000000f00 */
[----:B------:R-:W-:-:S02]  /*0540*/  @P2 IMAD.MOV.U32 R0, RZ, RZ, R19 ;  /* 0x000000ffff002224 */ /* 0x000fc400078e0013 */
[--C-:B------:R-:W-:Y:S02]  /*0550*/  @P2 IMAD.MOV.U32 R5, RZ, RZ, R18.reuse ;  /* 0x000000ffff052224 */ /* 0x100fe400078e0012 */
[----:B------:R-:W-:Y:S02]  /*0560*/  @P1 IMAD.MOV.U32 R0, RZ, RZ, R18 ;  /* 0x000000ffff001224 */ /* 0x000fe400078e0012 */
[--C-:B------:R-:W-:Y:S02]  /*0570*/  @P5 IMAD.MOV.U32 R0, RZ, RZ, R17.reuse ;  /* 0x000000ffff005224 */ /* 0x100fe400078e0011 */
[----:B------:R-:W-:Y:S01]  /*0580*/  @P1 IMAD.MOV.U32 R5, RZ, RZ, R17 ;  /* 0x000000ffff051224 */ /* 0x000fe200078e0011 */
[----:B------:R-:W-:Y:S01]  /*0590*/  @P5 MOV R5, R7 ;  /* 0x0000000700055202 */ /* 0x000fe20000000f00 */
[----:B------:R-:W-:Y:S01]  /*05a0*/  @P4 IMAD.MOV.U32 R0, RZ, RZ, R7 ;  /* 0x000000ffff004224 */ /* 0x000fe200078e0007 */
[----:B0-----:R-:W-:-:S03]  /*05b0*/  ISETP.LE.AND P1, PT, RZ, UR5, PT ;  /* 0x00000005ff007c0c */ /* 0x001fc6000bf23270 */
[C---:B------:R-:W-:Y:S01]  /*05c0*/  IMAD.SHL.U32 R8, R0.reuse, 0x4, RZ ;  /* 0x0000000400087824 */ /* 0x040fe200078e00ff */
[--C-:B------:R-:W-:Y:S02]  /*05d0*/  SHF.L.W.U32.HI R12, R0, 0x2, R5.reuse ;  /* 0x00000002000c7819 */ /* 0x100fe40000010e05 */
[----:B------:R-:W-:Y:S02]  /*05e0*/  SHF.R.U32.HI R5, RZ, 0x1e, R5 ;  /* 0x0000001eff057819 */ /* 0x000fe40000011605 */
[----:B------:R-:W-:Y:S02]  /*05f0*/  SHF.R.S32.HI R7, RZ, 0x1f, R12 ;  /* 0x0000001fff077819 */ /* 0x000fe4000001140c */
[----:B------:R-:W-:Y:S02]  /*0600*/  LOP3.LUT R0, R12, UR5, RZ, 0x3c, !PT ;  /* 0x000000050c007c12 */ /* 0x000fe4000f8e3cff */
[C---:B------:R-:W-:Y:S02]  /*0610*/  LOP3.LUT R8, R7.reuse, R8, RZ, 0x3c, !PT ;  /* 0x0000000807087212 */ /* 0x040fe400078e3cff */
[----:B------:R-:W-:-:S02]  /*0620*/  LOP3.LUT R9, R7, R12, RZ, 0x3c, !PT ;  /* 0x0000000c07097212 */ /* 0x000fc400078e3cff */
[----:B------:R-:W-:Y:S02]  /*0630*/  LEA.HI R5, R12, R5, RZ, 0x1 ;  /* 0x000000050c057211 */ /* 0x000fe400078f08ff */
[----:B------:R-:W-:Y:S02]  /*0640*/  ISETP.GE.AND P2, PT, R0, RZ, PT ;  /* 0x000000ff0000720c */ /* 0x000fe40003f46270 */
[----:B------:R-:W0:Y:S01]  /*0650*/  I2F.F64.S64 R8, R8 ;  /* 0x0000000800087312 */ /* 0x000e220000301c00 */
[----:B------:R-:W-:Y:S01]  /*0660*/  @!P1 IMAD.MOV R5, RZ, RZ, -R5 ;  /* 0x000000ffff059224 */ /* 0x000fe200078e0a05 */
[----:B0-----:R-:W-:-:S10]  /*0670*/  DMUL R10, R8, UR8 ;  /* 0x00000008080a7c28 */ /* 0x001fd40008000000 */
[----:B------:R-:W0:Y:S02]  /*0680*/  F2F.F32.F64 R10, R10 ;  /* 0x0000000a000a7310 */ /* 0x000e240000301000 */
[----:B0-----:R-:W-:-:S07]  /*0690*/  FSEL R0, -R10, R10, !P2 ;  /* 0x0000000a0a007208 */ /* 0x001fce0005000100 */
.L_x_1:
[----:B------:R-:W1:Y:S02]  /*06a0*/  LDC.64 R8, c[0x0][0x388] ;  /* 0x0000e200ff087b82 */ /* 0x000e640000000a00 */
[----:B-1----:R-:W-:-:S05]  /*06b0*/  IMAD.WIDE R8, R2, 0x4, R8 ;  /* 0x0000000402087825 */ /* 0x002fca00078e0208 */
[----:B------:R1:W5:Y:S01]  /*06c0*/  LDG.E R13, desc[UR6][R8.64] ;  /* 0x00000006080d7981 */ /* 0x000362000c1e1900 */
[----:B------:R-:W-:Y:S02]  /*06d0*/  IMAD.MOV.U32 R22, RZ, RZ, 0x37cbac00 ;  /* 0x37cbac00ff167424 */ /* 0x000fe400078e00ff */
[----:B------:R-:W-:Y:S01]  /*06e0*/  FMUL R11, R0, R0 ;  /* 0x00000000000b7220 */ /* 0x000fe20000400000 */
[----:B0-----:R-:W-:Y:S01]  /*06f0*/  LOP3.LUT R7, R5, 0x1, RZ, 0xc0, !PT ;  /* 0x0000000105077812 */ /* 0x001fe200078ec0ff */
[----:B------:R-:W-:Y:S02]  /*0700*/  IMAD.MOV.U32 R12, RZ, RZ, 0x3c0885e4 ;  /* 0x3c0885e4ff0c7424 */ /* 0x000fe400078e00ff */
[----:B------:R-:W-:Y:S01]  /*0710*/  FFMA R10, R11, R22, -0.0013887860113754868507 ;  /* 0xbab607ed0b0a7423 */ /* 0x000fe20000000016 */
[----:B------:R-:W-:Y:S01]  /*0720*/  ISETP.NE.U32.AND P1, PT, R7, 0x1, PT ;  /* 0x000000010700780c */ /* 0x000fe20003f25070 */
[----:B------:R-:W-:Y:S01]  /*0730*/  VIADD R7, R5, 0x1 ;  /* 0x0000000105077836 */ /* 0x000fe20000000000 */
[----:B------:R-:W-:-:S02]  /*0740*/  MOV R5, 0x3e2aaaa8 ;  /* 0x3e2aaaa800057802 */ /* 0x000fc40000000f00 */
[----:B------:R-:W-:Y:S02]  /*0750*/  FSEL R10, R10, -0.00019574658654164522886, P1 ;  /* 0xb94d41530a0a7808 */ /* 0x000fe40000800000 */
[----:B------:R-:W-:Y:S02]  /*0760*/  FSEL R24, R12, 0.041666727513074874878, !P1 ;  /* 0x3d2aaabb0c187808 */ /* 0x000fe40004800000 */
[----:B------:R-:W-:Y:S02]  /*0770*/  LOP3.LUT P2, RZ, R7, 0x2, RZ, 0xc0, !PT ;  /* 0x0000000207ff7812 */ /* 0x000fe4000784c0ff */
[----:B------:R-:W-:Y:S01]  /*0780*/  FSEL R7, -R5, -0.4999999701976776123, !P1 ;  /* 0xbeffffff05077808 */ /* 0x000fe20004800100 */
[----:B------:R-:W-:Y:S01]  /*0790*/  FFMA R10, R11, R10, R24 ;  /* 0x0000000a0b0a7223 */ /* 0x000fe20000000018 */
[----:B------:R-:W-:-:S03]  /*07a0*/  FSEL R0, R0, 1, !P1 ;  /* 0x3f80000000007808 */ /* 0x000fc60004800000 */
[C---:B------:R-:W-:Y:S01]  /*07b0*/  FFMA R7, R11.reuse, R10, R7 ;  /* 0x0000000a0b077223 */ /* 0x040fe20000000007 */
[----:B------:R-:W-:Y:S02]  /*07c0*/  IMAD.MOV.U32 R10, RZ, RZ, R15 ;  /* 0x000000ffff0a7224 */ /* 0x000fe400078e000f */
[----:B------:R-:W-:-:S04]  /*07d0*/  FFMA R11, R11, R0, RZ ;  /* 0x000000000b0b7223 */ /* 0x000fc800000000ff */
[----:B------:R-:W-:Y:S01]  /*07e0*/  FFMA R7, R11, R7, R0 ;  /* 0x000000070b077223 */ /* 0x000fe20000000000 */
[----:B------:R-:W-:-:S03]  /*07f0*/  IMAD.MOV.U32 R11, RZ, RZ, R16 ;  /* 0x000000ffff0b7224 */ /* 0x000fc600078e0010 */
[----:B------:R-:W-:-:S04]  /*0800*/  @P2 FADD R7, RZ, -R7 ;  /* 0x80000007ff072221 */ /* 0x000fc80000000000 */
[----:B-----5:R-:W-:Y:S01]  /*0810*/  FMUL R0, R6, R7 ;  /* 0x0000000706007220 */ /* 0x020fe20000400000 */
[----:B-1----:R-:W-:Y:S06]  /*0820*/  @P0 BRA `(.L_x_3) ;  /* 0x0000000400040947 */ /* 0x002fec0003800000 */
[----:B------:R-:W0:Y:S01]  /*0830*/  LDC.64 R6, c[0x4][RZ] ;  /* 0x01000000ff067b82 */ /* 0x000e220000000a00 */
[----:B------:R-:W-:Y:S02]  /*0840*/  IMAD.MOV.U32 R23, RZ, RZ, RZ ;  /* 0x000000ffff177224 */ /* 0x000fe400078e00ff */
[----:B------:R-:W-:Y:S02]  /*0850*/  IMAD.MOV.U32 R27, RZ, RZ, RZ ;  /* 0x000000ffff1b7224 */ /* 0x000fe400078e00ff */
[----:B------:R-:W-:-:S07]  /*0860*/  IMAD.MOV.U32 R25, RZ, RZ, RZ ;  /* 0x000000ffff197224 */ /* 0x000fce00078e00ff */
.L_x_4:
[----:B0-----:R-:W-:-:S06]  /*0870*/  IMAD.WIDE.U32 R8, R25, 0x4, R6 ;  /* 0x0000000419087825 */ /* 0x001fcc00078e0006 */
[----:B------:R-:W2:Y:S01]  /*0880*/  LDG.E.CONSTANT R8, desc[UR6][R8.64] ;  /* 0x0000000608087981 */ /* 0x000ea2000c1e9900 */
[C---:B------:R-:W-:Y:S01]  /*0890*/  SHF.L.U32 R24, R25.reuse, 0x2, RZ ;  /* 0x0000000219187819 */ /* 0x040fe200000006ff */
[----:B------:R-:W-:-:S03]  /*08a0*/  VIADD R25, R25, 0x1 ;  /* 0x0000000119197836 */ /* 0x000fc60000000000 */
[C---:B------:R-:W-:Y:S02]  /*08b0*/  ISETP.EQ.AND P6, PT, R24.reuse, RZ, PT ;  /* 0x000000ff1800720c */ /* 0x040fe40003fc2270 */
[C---:B------:R-:W-:Y:S02]  /*08c0*/  ISETP.EQ.AND P5, PT, R24.reuse, 0x4, PT ;  /* 0x000000041800780c */ /* 0x040fe40003fa2270 */
[C---:B------:R-:W-:Y:S02]  /*08d0*/  ISETP.EQ.AND P4, PT, R24.reuse, 0x8, PT ;  /* 0x000000081800780c */ /* 0x040fe40003f82270 */
[C---:B------:R-:W-:Y:S02]  /*08e0*/  ISETP.EQ.AND P3, PT, R24.reuse, 0xc, PT ;  /* 0x0000000c1800780c */ /* 0x040fe40003f62270 */
[----:B------:R-:W-:Y:S01]  /*08f0*/  ISETP.EQ.AND P2, PT, R24, 0x10, PT ;  /* 0x000000101800780c */ /* 0x000fe20003f42270 */
[----:B--2---:R-:W-:-:S03]  /*0900*/  IMAD.WIDE.U32 R10, R8, R3, RZ ;  /* 0x00000003080a7225 */ /* 0x004fc600078e00ff */
[----:B------:R-:W-:-:S07]  /*0910*/  IADD3 R10, P1, PT, R10, R23, RZ ;  /* 0x000000170a0a7210 */ /* 0x000fce0007f3e0ff */
[----:B------:R-:W-:Y:S01]  /*0920*/  @P3 MOV R19, R10 ;  /* 0x0000000a00133202 */ /* 0x000fe20000000f00 */
[--C-:B------:R-:W-:Y:S01]  /*0930*/  @P6 IMAD.MOV.U32 R14, RZ, RZ, R10.reuse ;  /* 0x000000ffff0e6224 */ /* 0x100fe200078e000a */
[----:B------:R-:W-:Y:S01]  /*0940*/  ISETP.NE.AND P6, PT, R25, 0x6, PT ;  /* 0x000000061900780c */ /* 0x000fe20003fc5270 */
[----:B------:R-:W-:Y:S01]  /*0950*/  IMAD.X R23, R11, 0x1, R27, P1 ;  /* 0x000000010b177824 */ /* 0x000fe200008e061b */
[----:B------:R-:W-:Y:S01]  /*0960*/  ISETP.EQ.AND P1, PT, R24, 0x14, PT ;  /* 0x000000141800780c */ /* 0x000fe20003f22270 */
[--C-:B------:R-:W-:Y:S02]  /*0970*/  @P5 IMAD.MOV.U32 R21, RZ, RZ, R10.reuse ;  /* 0x000000ffff155224 */ /* 0x100fe400078e000a */
[--C-:B------:R-:W-:Y:S02]  /*0980*/  @P4 IMAD.MOV.U32 R20, RZ, RZ, R10.reuse ;  /* 0x000000ffff144224 */ /* 0x100fe400078e000a */
[----:B------:R-:W-:-:S08]  /*0990*/  @P2 IMAD.MOV.U32 R18, RZ, RZ, R10 ;  /* 0x000000ffff122224 */ /* 0x000fd000078e000a */
[----:B------:R-:W-:Y:S01]  /*09a0*/  @P1 IMAD.MOV.U32 R17, RZ, RZ, R10 ;  /* 0x000000ffff111224 */ /* 0x000fe200078e000a */
        /* <DEDUP_REMOVED lines=9> */
[--C-:B------:R-:W-:Y:S01]  /*0a40*/  @P1 IMAD.MOV.U32 R11, RZ, RZ, R14.reuse ;  /* 0x000000ffff0b1224 */ /* 0x100fe200078e000e */
[C---:B------:R-:W-:Y:S01]  /*0a50*/  ISETP.EQ.AND P1, PT, R4.reuse, -0x4, PT ;  /* 0xfffffffc0400780c */ /* 0x040fe20003f22270 */
[----:B------:R-:W-:Y:S01]  /*0a60*/  @P5 IMAD.MOV.U32 R6, RZ, RZ, R14 ;  /* 0x000000ffff065224 */ /* 0x000fe200078e000e */
[----:B------:R-:W-:Y:S01]  /*0a70*/  @P5 MOV R11, R21 ;  /* 0x00000015000b5202 */ /* 0x000fe20000000f00 */
[----:B------:R-:W-:Y:S01]  /*0a80*/  @P4 IMAD.MOV.U32 R6, RZ, RZ, R21 ;  /* 0x000000ffff064224 */ /* 0x000fe200078e0015 */
[C---:B------:R-:W-:Y:S01]  /*0a90*/  ISETP.EQ.AND P5, PT, R4.reuse, RZ, PT ;  /* 0x000000ff0400720c */ /* 0x040fe20003fa2270 */
[--C-:B------:R-:W-:Y:S01]  /*0aa0*/  @P4 IMAD.MOV.U32 R11, RZ, RZ, R20.reuse ;  /* 0x000000ffff0b4224 */ /* 0x100fe200078e0014 */
[----:B------:R-:W-:Y:S01]  /*0ab0*/  ISETP.EQ.AND P4, PT, R4, 0x4, PT ;  /* 0x000000040400780c */ /* 0x000fe20003f82270 */
[----:B------:R-:W-:Y:S02]  /*0ac0*/  @P3 IMAD.MOV.U32 R6, RZ, RZ, R20 ;  /* 0x000000ffff063224 */ /* 0x000fe400078e0014 */
[----:B------:R-:W-:-:S02]  /*0ad0*/  @P2 IMAD.MOV.U32 R6, RZ, RZ, R19 ;  /* 0x000000ffff062224 */ /* 0x000fc400078e0013 */
[----:B------:R-:W-:Y:S01]  /*0ae0*/  @P3 IMAD.MOV.U32 R11, RZ, RZ, R19 ;  /* 0x000000ffff0b3224 */ /* 0x000fe200078e0013 */
[----:B------:R-:W-:Y:S01]  /*0af0*/  @P2 MOV R11, R18 ;  /* 0x00000012000b2202 */ /* 0x000fe20000000f00 */
[----:B------:R-:W-:Y:S01]  /*0b00*/  @P1 IMAD.MOV.U32 R6, RZ, RZ, R18 ;  /* 0x000000ffff061224 */ /* 0x000fe200078e0012 */
[----:B0-----:R-:W-:Y:S01]  /*0b10*/  ISETP.LE.AND P2, PT, RZ, UR5, PT ;  /* 0x00000005ff007c0c */ /* 0x001fe2000bf43270 */
[--C-:B------:R-:W-:Y:S02]  /*0b20*/  @P1 IMAD.MOV.U32 R11, RZ, RZ, R17.reuse ;  /* 0x000000ffff0b1224 */ /* 0x100fe400078e0011 */
[----:B------:R-:W-:Y:S02]  /*0b30*/  @P5 IMAD.MOV.U32 R6, RZ, RZ, R17 ;  /* 0x000000ffff065224 */ /* 0x000fe400078e0011 */
[--C-:B------:R-:W-:Y:S02]  /*0b40*/  @P4 IMAD.MOV.U32 R6, RZ, RZ, R23.reuse ;  /* 0x000000ffff064224 */ /* 0x100fe400078e0017 */
[----:B------:R-:W-:-:S05]  /*0b50*/  @P5 IMAD.MOV.U32 R11, RZ, RZ, R23 ;  /* 0x000000ffff0b5224 */ /* 0x000fca00078e0017 */
[C-C-:B------:R-:W-:Y:S01]  /*0b60*/  SHF.L.W.U32.HI R10, R6.reuse, 0x2, R11.reuse ;  /* 0x00000002060a7819 */ /* 0x140fe20000010e0b */
[----:B------:R-:W-:Y:S01]  /*0b70*/  IMAD.SHL.U32 R6, R6, 0x4, RZ ;  /* 0x0000000406067824 */ /* 0x000fe200078e00ff */
[----:B------:R-:W-:Y:S02]  /*0b80*/  SHF.R.U32.HI R11, RZ, 0x1e, R11 ;  /* 0x0000001eff0b7819 */ /* 0x000fe4000001160b */
[----:B------:R-:W-:Y:S02]  /*0b90*/  SHF.R.S32.HI R7, RZ, 0x1f, R10 ;  /* 0x0000001fff077819 */ /* 0x000fe4000001140a */
[----:B------:R-:W-:Y:S02]  /*0ba0*/  LOP3.LUT R23, R10, UR5, RZ, 0x3c, !PT ;  /* 0x000000050a177c12 */ /* 0x000fe4000f8e3cff */
[C---:B------:R-:W-:Y:S02]  /*0bb0*/  LOP3.LUT R6, R7.reuse, R6, RZ, 0x3c, !PT ;  /* 0x0000000607067212 */ /* 0x040fe400078e3cff */
[----:B------:R-:W-:-:S02]  /*0bc0*/  LOP3.LUT R7, R7, R10, RZ, 0x3c, !PT ;  /* 0x0000000a07077212 */ /* 0x000fc400078e3cff */
[----:B------:R-:W-:Y:S02]  /*0bd0*/  ISETP.GE.AND P1, PT, R23, RZ, PT ;  /* 0x000000ff1700720c */ /* 0x000fe40003f26270 */
[----:B------:R-:W-:Y:S02]  /*0be0*/  LEA.HI R10, R10, R11, RZ, 0x1 ;  /* 0x0000000b0a0a7211 */ /* 0x000fe400078f08ff */
[----:B------:R-:W0:Y:S02]  /*0bf0*/  I2F.F64.S64 R6, R6 ;  /* 0x0000000600067312 */ /* 0x000e240000301c00 */
[----:B------:R-:W-:Y:S01]  /*0c00*/  @!P2 IADD3 R10, PT, PT, -R10, RZ, RZ ;  /* 0x000000ff0a0aa210 */ /* 0x000fe20007ffe1ff */
[----:B0-----:R-:W-:-:S10]  /*0c10*/  DMUL R8, R6, UR8 ;  /* 0x0000000806087c28 */ /* 0x001fd40008000000 */
[----:B------:R-:W0:Y:S02]  /*0c20*/  F2F.F32.F64 R8, R8 ;  /* 0x0000000800087310 */ /* 0x000e240000301000 */
[----:B0-----:R-:W-:-:S07]  /*0c30*/  FSEL R11, -R8, R8, !P1 ;  /* 0x00000008080b7208 */ /* 0x001fce0004800100 */
.L_x_3:
[----:B------:R-:W-:Y:S01]  /*0c40*/  FMUL R8, R11, R11 ;  /* 0x0000000b0b087220 */ /* 0x000fe20000400000 */
[C---:B------:R-:W-:Y:S01]  /*0c50*/  LOP3.LUT R6, R10.reuse, 0x1, RZ, 0xc0, !PT ;  /* 0x000000010a067812 */ /* 0x040fe200078ec0ff */
[----:B------:R-:W0:Y:S01]  /*0c60*/  LDCU UR5, c[0x0][0x39c] ;  /* 0x00007380ff0577ac */ /* 0x000e220008000800 */
[----:B------:R-:W-:Y:S01]  /*0c70*/  LOP3.LUT P2, RZ, R10, 0x2, RZ, 0xc0, !PT ;  /* 0x000000020aff7812 */ /* 0x000fe2000784c0ff */
[----:B------:R-:W-:Y:S01]  /*0c80*/  FFMA R22, R8, R22, -0.0013887860113754868507 ;  /* 0xbab607ed08167423 */ /* 0x000fe20000000016 */
[----:B------:R-:W-:Y:S02]  /*0c90*/  ISETP.NE.U32.AND P1, PT, R6, 0x1, PT ;  /* 0x000000010600780c */ /* 0x000fe40003f25070 */
[----:B------:R-:W1:Y:S02]  /*0ca0*/  LDC.64 R6, c[0x0][0x390] ;  /* 0x0000e400ff067b82 */ /* 0x000e640000000a00 */
[----:B------:R-:W-:Y:S02]  /*0cb0*/  FSEL R23, R12, 0.041666727513074874878, P1 ;  /* 0x3d2aaabb0c177808 */ /* 0x000fe40000800000 */
[----:B------:R-:W-:-:S02]  /*0cc0*/  FSEL R9, R22, -0.00019574658654164522886, !P1 ;  /* 0xb94d415316097808 */ /* 0x000fc40004800000 */
[----:B------:R-:W-:Y:S02]  /*0cd0*/  FSEL R10, -R5, -0.4999999701976776123, P1 ;  /* 0xbeffffff050a7808 */ /* 0x000fe40000800100 */
[----:B------:R-:W-:Y:S01]  /*0ce0*/  FSEL R5, R11, 1, P1 ;  /* 0x3f8000000b057808 */ /* 0x000fe20000800000 */
[----:B------:R-:W-:-:S04]  /*0cf0*/  FFMA R9, R8, R9, R23 ;  /* 0x0000000908097223 */ /* 0x000fc80000000017 */
[C---:B------:R-:W-:Y:S01]  /*0d00*/  FFMA R9, R8.reuse, R9, R10 ;  /* 0x0000000908097223 */ /* 0x040fe2000000000a */
[----:B------:R-:W-:-:S04]  /*0d10*/  FFMA R8, R8, R5, RZ ;  /* 0x0000000508087223 */ /* 0x000fc800000000ff */
[----:B------:R-:W-:-:S04]  /*0d20*/  FFMA R5, R8, R9, R5 ;  /* 0x0000000908057223 */ /* 0x000fc80000000005 */
[----:B------:R-:W-:Y:S01]  /*0d30*/  @P2 FADD R5, RZ, -R5 ;  /* 0x80000005ff052221 */ /* 0x000fe20000000000 */
[----:B-1----:R-:W-:-:S04]  /*0d40*/  IMAD.WIDE R6, R2, 0x4, R6 ;  /* 0x0000000402067825 */ /* 0x002fc800078e0206 */
[----:B------:R-:W-:Y:S01]  /*0d50*/  FFMA R13, R13, R5, R0 ;  /* 0x000000050d0d7223 */ /* 0x000fe20000000000 */
[----:B------:R-:W-:-:S04]  /*0d60*/  VIADD R2, R2, UR4 ;  /* 0x0000000402027c36 */ /* 0x000fc80008000000 */
[----:B------:R1:W-:Y:S01]  /*0d70*/  STG.E desc[UR6][R6.64], R13 ;  /* 0x0000000d06007986 */ /* 0x0003e2000c101906 */
[----:B0-----:R-:W-:-:S13]  /*0d80*/  ISETP.GE.AND P1, PT, R2, UR5, PT ;  /* 0x0000000502007c0c */ /* 0x001fda000bf26270 */
[----:B-1----:R-:W-:Y:S05]  /*0d90*/  @!P1 BRA `(.L_x_5) ;  /* 0xfffffff400189947 */ /* 0x002fea000383ffff */
[----:B------:R-:W-:Y:S05]  /*0da0*/  EXIT ;  /* 0x000000000000794d */ /* 0x000fea0003800000 */
.L_x_0:
[----:B------:R-:W-:-:S04]  /*0db0*/  FSETP.GE.AND P1, PT, |R9|, 105615, PT ;  /* 0x47ce47800900780b */ /* 0x000fc80003f26200 */
[----:B------:R-:W-:Y:S02]  /*0dc0*/  FSETP.EQ.OR P0, PT, |R9|, +INF , !P1 ;  /* 0x7f8000000900780b */ /* 0x000fe40004f02600 */
[----:B------:R-:W-:Y:S02]  /*0dd0*/  FSEL R5, R5, R16, !P1 ;  /* 0x0000001005057208 */ /* 0x000fe40004800000 */
[----:B------:R-:W-:-:S09]  /*0de0*/  SEL R6, R6, RZ, !P1 ;  /* 0x000000ff06067207 */ /* 0x000fd20004800000 */
.L_x_10:
[----:B------:R-:W0:Y:S02]  /*0df0*/  LDC.64 R18, c[0x0][0x380] ;  /* 0x0000e000ff127b82 */ /* 0x000e240000000a00 */
[----:B0-----:R-:W-:-:S06]  /*0e00*/  IMAD.WIDE R18, R2, 0x4, R18 ;  /* 0x0000000402127825 */ /* 0x001fcc00078e0212 */
[----:B------:R0:W5:Y:S01]  /*0e10*/  LDG.E.CONSTANT R18, desc[UR6][R18.64] ;  /* 0x0000000612127981 */ /* 0x000162000c1e9900 */
[----:B------:R-:W-:Y:S02]  /*0e20*/  IMAD.MOV.U32 R17, RZ, RZ, R6 ;  /* 0x000000ffff117224 */ /* 0x000fe400078e0006 */
[----:B------:R-:W-:Y:S01]  /*0e30*/  IMAD.MOV.U32 R16, RZ, RZ, R5 ;  /* 0x000000ffff107224 */ /* 0x000fe200078e0005 */
[----:B------:R-:W-:Y:S06]  /*0e40*/  @P0 BRA `(.L_x_6) ;  /* 0x00000004002c0947 */ /* 0x000fec0003800000 */
[----:B------:R-:W1:Y:S01]  /*0e50*/  LDC.64 R8, c[0x4][RZ] ;  /* 0x01000000ff087b82 */ /* 0x000e620000000a00 */
[----:B------:R-:W-:Y:S01]  /*0e60*/  IMAD.MOV.U32 R23, RZ, RZ, RZ ;  /* 0x000000ffff177224 */ /* 0x000fe200078e00ff */
[----:B0-----:R-:W-:Y:S01]  /*0e70*/  MOV R19, RZ ;  /* 0x000000ff00137202 */ /* 0x001fe20000000f00 */
[----:B------:R-:W-:-:S07]  /*0e80*/  IMAD.MOV.U32 R25, RZ, RZ, RZ ;  /* 0x000000ffff197224 */ /* 0x000fce00078e00ff */
.L_x_7:
[----:B-1----:R-:W-:-:S06]  /*0e90*/  IMAD.WIDE.U32 R14, R19, 0x4, R8 ;  /* 0x00000004130e7825 */ /* 0x002fcc00078e0008 */
[----:B------:R-:W2:Y:S01]  /*0ea0*/  LDG.E.CONSTANT R14, desc[UR6][R14.64] ;  /* 0x000000060e0e7981 */ /* 0x000ea2000c1e9900 */
[C---:B------:R-:W-:Y:S02]  /*0eb0*/  IMAD.SHL.U32 R21, R19.reuse, 0x4, RZ ;  /* 0x0000000413157824 */ /* 0x040fe400078e00ff */
[----:B------:R-:W-:-:S03]  /*0ec0*/  VIADD R19, R19, 0x1 ;  /* 0x0000000113137836 */ /* 0x000fc60000000000 */
[C---:B------:R-:W-:Y:S02]  /*0ed0*/  ISETP.EQ.AND P6, PT, R21.reuse, RZ, PT ;  /* 0x000000ff1500720c */ /* 0x040fe40003fc2270 */
[C---:B------:R-:W-:Y:S02]  /*0ee0*/  ISETP.EQ.AND P5, PT, R21.reuse, 0x4, PT ;  /* 0x000000041500780c */ /* 0x040fe40003fa2270 */
[C---:B------:R-:W-:Y:S02]  /*0ef0*/  ISETP.EQ.AND P4, PT, R21.reuse, 0x8, PT ;  /* 0x000000081500780c */ /* 0x040fe40003f82270 */
[C---:B------:R-:W-:Y:S02]  /*0f00*/  ISETP.EQ.AND P3, PT, R21.reuse, 0xc, PT ;  /* 0x0000000c1500780c */ /* 0x040fe40003f62270 */
[----:B------:R-:W-:Y:S01]  /*0f10*/  ISETP.EQ.AND P2, PT, R21, 0x10, PT ;  /* 0x000000101500780c */ /* 0x000fe20003f42270 */
[----:B--2---:R-:W-:-:S03]  /*0f20*/  IMAD.WIDE.U32 R16, R14, R3, RZ ;  /* 0x000000030e107225 */ /* 0x004fc600078e00ff */
[----:B------:R-:W-:-:S05]  /*0f30*/  IADD3 R16, P1, PT, R16, R23, RZ ;  /* 0x0000001710107210 */ /* 0x000fca0007f3e0ff */
        /* <DEDUP_REMOVED lines=17> */
[C---:B------:R-:W-:Y:S02]  /*1050*/  ISETP.EQ.AND P3, PT, R4.reuse, -0x8, PT ;  /* 0xfffffff80400780c */ /* 0x040fe40003f62270 */
[----:B------:R-:W-:-:S03]  /*1060*/  ISETP.EQ.AND P4, PT, R4, -0x4, PT ;  /* 0xfffffffc0400780c */ /* 0x000fc60003f82270 */
[--C-:B------:R-:W-:Y:S01]  /*1070*/  @P5 IMAD.MOV.U32 R8, RZ, RZ, R7.reuse ;  /* 0x000000ffff085224 */ /* 0x100fe200078e0007 */
[C---:B------:R-:W-:Y:S01]  /*1080*/  ISETP.EQ.AND P5, PT, R4.reuse, RZ, PT ;  /* 0x000000ff0400720c */ /* 0x040fe20003fa2270 */
[----:B------:R-:W-:Y:S02]  /*1090*/  @P6 IMAD.MOV.U32 R9, RZ, RZ, R7 ;  /* 0x000000ffff096224 */ /* 0x000fe400078e0007 */
[--C-:B------:R-:W-:Y:S01]  /*10a0*/  @P6 IMAD.MOV.U32 R8, RZ, RZ, R10.reuse ;  /* 0x000000ffff086224 */ /* 0x100fe200078e000a */
[C---:B------:R-:W-:Y:S01]  /*10b0*/  ISETP.EQ.AND P6, PT, R4.reuse, 0x4, PT ;  /* 0x000000040400780c */ /* 0x040fe20003fc2270 */
[----:B------:R-:W-:Y:S01]  /*10c0*/  @P1 IMAD.MOV.U32 R9, RZ, RZ, R10 ;  /* 0x000000ffff091224 */ /* 0x000fe200078e000a */
[----:B------:R-:W-:Y:S01]  /*10d0*/  @P1 MOV R14, R7 ;  /* 0x00000007000e1202 */ /* 0x000fe20000000f00 */
[--C-:B------:R-:W-:Y:S01]  /*10e0*/  @P1 IMAD.MOV.U32 R8, RZ, RZ, R11.reuse ;  /* 0x000000ffff081224 */ /* 0x100fe200078e000b */
[----:B------:R-:W-:Y:S01]  /*10f0*/  ISETP.EQ.AND P1, PT, R4, 0x8, PT ;  /* 0x000000080400780c */ /* 0x000fe20003f22270 */
[----:B------:R-:W-:-:S02]  /*1100*/  @P2 IMAD.MOV.U32 R9, RZ, RZ, R11 ;  /* 0x000000ffff092224 */ /* 0x000fc400078e000b */
[----:B------:R-:W-:Y:S01]  /*1110*/  @P2 IMAD.MOV.U32 R14, RZ, RZ, R10 ;  /* 0x000000ffff0e2224 */ /* 0x000fe200078e000a */
[----:B------:R-:W-:Y:S01]  /*1120*/  @P3 MOV R14, R11 ;  /* 0x0000000b000e3202 */ /* 0x000fe20000000f00 */
[--C-:B------:R-:W-:Y:S01]  /*1130*/  @P2 IMAD.MOV.U32 R8, RZ, RZ, R12.reuse ;  /* 0x000000ffff082224 */ /* 0x100fe200078e000c */
[----:B0-----:R-:W-:Y:S01]  /*1140*/  ISETP.LE.AND P2, PT, RZ, UR5, PT ;  /* 0x00000005ff007c0c */ /* 0x001fe2000bf43270 */
[--C-:B------:R-:W-:Y:S02]  /*1150*/  @P3 IMAD.MOV.U32 R9, RZ, RZ, R12.reuse ;  /* 0x000000ffff093224 */ /* 0x100fe400078e000c */
[--C-:B------:R-:W-:Y:S02]  /*1160*/  @P3 IMAD.MOV.U32 R8, RZ, RZ, R13.reuse ;  /* 0x000000ffff083224 */ /* 0x100fe400078e000d */
[----:B------:R-:W-:Y:S02]  /*1170*/  @P4 IMAD.MOV.U32 R9, RZ, RZ, R13 ;  /* 0x000000ffff094224 */ /* 0x000fe400078e000d */
[----:B------:R-:W-:Y:S01]  /*1180*/  @P4 IMAD.MOV.U32 R14, RZ, RZ, R12 ;  /* 0x000000ffff0e4224 */ /* 0x000fe200078e000c */
[----:B------:R-:W-:Y:S01]  /*1190*/  @P5 MOV R14, R13 ;  /* 0x0000000d000e5202 */ /* 0x000fe20000000f00 */
[----:B------:R-:W-:-:S02]  /*11a0*/  @P4 IMAD.MOV.U32 R8, RZ, RZ, R20 ;  /* 0x000000ffff084224 */ /* 0x000fc400078e0014 */
[--C-:B------:R-:W-:Y:S02]  /*11b0*/  @P5 IMAD.MOV.U32 R9, RZ, RZ, R20.reuse ;  /* 0x000000ffff095224 */ /* 0x100fe400078e0014 */
[--C-:B------:R-:W-:Y:S02]  /*11c0*/  @P5 IMAD.MOV.U32 R8, RZ, RZ, R23.reuse ;  /* 0x000000ffff085224 */ /* 0x100fe400078e0017 */
[----:B------:R-:W-:Y:S02]  /*11d0*/  @P6 IMAD.MOV.U32 R9, RZ, RZ, R23 ;  /* 0x000000ffff096224 */ /* 0x000fe400078e0017 */
[----:B------:R-:W-:Y:S01]  /*11e0*/  @P6 IMAD.MOV.U32 R14, RZ, RZ, R20 ;  /* 0x000000ffff0e6224 */ /* 0x000fe200078e0014 */
[----:B------:R-:W-:Y:S02]  /*11f0*/  @P1 MOV R14, R23 ;  /* 0x00000017000e1202 */ /* 0x000fe40000000f00 */
[-C--:B------:R-:W-:Y:S02]  /*1200*/  SHF.L.W.U32.HI R16, R9, R0.reuse, R8 ;  /* 0x0000000009107219 */ /* 0x080fe40000010e08 */
[----:B------:R-:W-:-:S04]  /*1210*/  SHF.L.W.U32.HI R9, R14, R0, R9 ;  /* 0x000000000e097219 */ /* 0x000fc80000010e09 */
[C-C-:B------:R-:W-:Y:S01]  /*1220*/  SHF.L.W.U32.HI R17, R9.reuse, 0x2, R16.reuse ;  /* 0x0000000209117819 */ /* 0x140fe20000010e10 */
[----:B------:R-:W-:Y:S01]  /*1230*/  IMAD.SHL.U32 R9, R9, 0x4, RZ ;  /* 0x0000000409097824 */ /* 0x000fe200078e00ff */
        /* <DEDUP_REMOVED lines=12> */
.L_x_6:
[----:B------:R-:W1:Y:S01]  /*1300*/  LDC.64 R8, c[0x0][0x388] ;  /* 0x0000e200ff087b82 */ /* 0x000e620000000a00 */
[----:B------:R-:W-:Y:S02]  /*1310*/  IMAD.MOV.U32 R15, RZ, RZ, 0x37cbac00 ;  /* 0x37cbac00ff0f7424 */ /* 0x000fe400078e00ff */
[----:B------:R-:W-:Y:S01]  /*1320*/  FMUL R22, R16, R16 ;  /* 0x0000001010167220 */ /* 0x000fe20000400000 */
[C---:B------:R-:W-:Y:S01]  /*1330*/  LOP3.LUT R14, R17.reuse, 0x1, RZ, 0xc0, !PT ;  /* 0x00000001110e7812 */ /* 0x040fe200078ec0ff */
[----:B0-----:R-:W-:Y:S02]  /*1340*/  IMAD.MOV.U32 R19, RZ, RZ, 0x3c0885e4 ;  /* 0x3c0885e4ff137424 */ /* 0x001fe400078e00ff */
        /* <DEDUP_REMOVED lines=8> */
[----:B-1----:R-:W-:-:S04]  /*13d0*/  IMAD.WIDE R8, R2, 0x4, R8 ;  /* 0x0000000402087825 */ /* 0x002fc800078e0208 */
[C---:B------:R-:W-:Y:S02]  /*13e0*/  FFMA R15, R22.reuse, R15, R17 ;  /* 0x0000000f160f7223 */ /* 0x040fe40000000011 */
[----:B------:R0:W5:Y:S02]  /*13f0*/  LDG.E R8, desc[UR6][R8.64] ;  /* 0x0000000608087981 */ /* 0x000164000c1e1900 */
[----:B------:R-:W-:Y:S01]  /*1400*/  FFMA R14, R22, R15, R14 ;  /* 0x0000000f160e7223 */ /* 0x000fe2000000000e */
[----:B------:R-:W-:Y:S01]  /*1410*/  IMAD.MOV.U32 R19, RZ, RZ, R6 ;  /* 0x000000ffff137224 */ /* 0x000fe200078e0006 */
[----:B0-----:R-:W-:-:S05]  /*1420*/  FSEL R9, R16, 1, !P1 ;  /* 0x3f80000010097808 */ /* 0x001fca0004800000 */
[----:B------:R-:W-:-:S04]  /*1430*/  FFMA R22, R22, R9, RZ ;  /* 0x0000000916167223 */ /* 0x000fc800000000ff */
[----:B------:R-:W-:-:S04]  /*1440*/  FFMA R9, R22, R14, R9 ;  /* 0x0000000e16097223 */ /* 0x000fc80000000009 */
[----:B------:R-:W-:-:S04]  /*1450*/  @P2 FADD R9, RZ, -R9 ;  /* 0x80000009ff092221 */ /* 0x000fc80000000000 */
[----:B-----5:R-:W-:Y:S01]  /*1460*/  FMUL R9, R18, R9 ;  /* 0x0000000912097220 */ /* 0x020fe20000400000 */
[----:B------:R-:W-:Y:S01]  /*1470*/  IMAD.MOV.U32 R18, RZ, RZ, R5 ;  /* 0x000000ffff127224 */ /* 0x000fe200078e0005 */
[----:B------:R-:W-:Y:S06]  /*1480*/  @P0 BRA `(.L_x_8) ;  /* 0x00000004002c0947 */ /* 0x000fec0003800000 */
[----:B------:R-:W0:Y:S01]  /*1490*/  LDC.64 R14, c[0x4][RZ] ;  /* 0x01000000ff0e7b82 */ /* 0x000e220000000a00 */
[----:B------:R-:W-:Y:S02]  /*14a0*/  IMAD.MOV.U32 R23, RZ, RZ, RZ ;  /* 0x000000ffff177224 */ /* 0x000fe400078e00ff */
[----:B------:R-:W-:Y:S02]  /*14b0*/  IMAD.MOV.U32 R27, RZ, RZ, RZ ;  /* 0x000000ffff1b7224 */ /* 0x000fe400078e00ff */
[----:B------:R-:W-:-:S07]  /*14c0*/  IMAD.MOV.U32 R25, RZ, RZ, RZ ;  /* 0x000000ffff197224 */ /* 0x000fce00078e00ff */
.L_x_9:
        /* <DEDUP_REMOVED lines=32> */
[--C-:B------:R-:W-:Y:S01]  /*16d0*/  @P6 IMAD.MOV.U32 R15, RZ, RZ, R7.reuse ;  /* 0x000000ffff0f6224 */ /* 0x100fe200078e0007 */
[----:B------:R-:W-:Y:S01]  /*16e0*/  @P6 MOV R14, R10 ;  /* 0x0000000a000e6202 */ /* 0x000fe20000000f00 */
[----:B------:R-:W-:Y:S01]  /*16f0*/  @P5 IMAD.MOV.U32 R16, RZ, RZ, R7 ;  /* 0x000000ffff105224 */ /* 0x000fe200078e0007 */
[C---:B------:R-:W-:Y:S01]  /*1700*/  ISETP.EQ.AND P6, PT, R4.reuse, 0x4, PT ;  /* 0x000000040400780c */ /* 0x040fe20003fc2270 */
[--C-:B------:R-:W-:Y:S02]  /*1710*/  @P5 IMAD.MOV.U32 R15, RZ, RZ, R10.reuse ;  /* 0x000000ffff0f5224 */ /* 0x100fe400078e000a */
[--C-:B------:R-:W-:Y:S01]  /*1720*/  @P5 IMAD.MOV.U32 R14, RZ, RZ, R11.reuse ;  /* 0x000000ffff0e5224 */ /* 0x100fe200078e000b */
[----:B------:R-:W-:Y:S01]  /*1730*/  ISETP.EQ.AND P5, PT, R4, 0x8, PT ;  /* 0x000000080400780c */ /* 0x000fe20003fa2270 */
[----:B------:R-:W-:Y:S01]  /*1740*/  @P1 IMAD.MOV.U32 R16, RZ, RZ, R10 ;  /* 0x000000ffff101224 */ /* 0x000fe200078e000a */
[----:B------:R-:W-:Y:S01]  /*1750*/  @P1 MOV R14, R12 ;  /* 0x0000000c000e1202 */ /* 0x000fe20000000f00 */
[----:B------:R-:W-:-:S02]  /*1760*/  @P1 IMAD.MOV.U32 R15, RZ, RZ, R11 ;  /* 0x000000ffff0f1224 */ /* 0x000fc400078e000b */
[----:B------:R-:W-:Y:S02]  /*1770*/  @P4 IMAD.MOV.U32 R16, RZ, RZ, R11 ;  /* 0x000000ffff104224 */ /* 0x000fe400078e000b */
[--C-:B------:R-:W-:Y:S02]  /*1780*/  @P4 IMAD.MOV.U32 R15, RZ, RZ, R12.reuse ;  /* 0x000000ffff0f4224 */ /* 0x100fe400078e000c */
[----:B------:R-:W-:Y:S02]  /*1790*/  @P3 IMAD.MOV.U32 R16, RZ, RZ, R12 ;  /* 0x000000ffff103224 */ /* 0x000fe400078e000c */
[--C-:B------:R-:W-:Y:S01]  /*17a0*/  @P4 IMAD.MOV.U32 R14, RZ, RZ, R13.reuse ;  /* 0x000000ffff0e4224 */ /* 0x100fe200078e000d */
[----:B------:R-:W-:Y:S01]  /*17b0*/  @P3 MOV R14, R20 ;  /* 0x00000014000e3202 */ /* 0x000fe20000000f00 */
[--C-:B------:R-:W-:Y:S02]  /*17c0*/  @P3 IMAD.MOV.U32 R15, RZ, RZ, R13.reuse ;  /* 0x000000ffff0f3224 */ /* 0x100fe400078e000d */
[----:B------:R-:W-:-:S02]  /*17d0*/  @P2 IMAD.MOV.U32 R16, RZ, RZ, R13 ;  /* 0x000000ffff102224 */ /* 0x000fc400078e000d */
[--C-:B------:R-:W-:Y:S02]  /*17e0*/  @P2 IMAD.MOV.U32 R15, RZ, RZ, R20.reuse ;  /* 0x000000ffff0f2224 */ /* 0x100fe400078e0014 */
[----:B------:R-:W-:Y:S02]  /*17f0*/  @P6 IMAD.MOV.U32 R16, RZ, RZ, R20 ;  /* 0x000000ffff106224 */ /* 0x000fe400078e0014 */
[--C-:B------:R-:W-:Y:S01]  /*1800*/  @P2 IMAD.MOV.U32 R14, RZ, RZ, R23.reuse ;  /* 0x000000ffff0e2224 */ /* 0x100fe200078e0017 */
[----:B0-----:R-:W-:Y:S01]  /*1810*/  ISETP.LE.AND P2, PT, RZ, UR5, PT ;  /* 0x00000005ff007c0c */ /* 0x001fe2000bf43270 */
[--C-:B------:R-:W-:Y:S02]  /*1820*/  @P6 IMAD.MOV.U32 R15, RZ, RZ, R23.reuse ;  /* 0x000000ffff0f6224 */ /* 0x100fe400078e0017 */
[----:B------:R-:W-:-:S03]  /*1830*/  @P5 IMAD.MOV.U32 R16, RZ, RZ, R23 ;  /* 0x000000ffff105224 */ /* 0x000fc600078e0017 */
[-C--:B------:R-:W-:Y:S02]  /*1840*/  SHF.L.W.U32.HI R18, R15, R0.reuse, R14 ;  /* 0x000000000f127219 */ /* 0x080fe40000010e0e */
[----:B------:R-:W-:-:S04]  /*1850*/  SHF.L.W.U32.HI R15, R16, R0, R15 ;  /* 0x00000000100f7219 */ /* 0x000fc80000010e0f */
[C-C-:B------:R-:W-:Y:S02]  /*1860*/  SHF.L.W.U32.HI R19, R15.reuse, 0x2, R18.reuse ;  /* 0x000000020f137819 */ /* 0x140fe40000010e12 */
[----:B------:R-:W-:Y:S02]  /*1870*/  SHF.L.U32 R15, R15, 0x2, RZ ;  /* 0x000000020f0f7819 */ /* 0x000fe400000006ff */
[----:B------:R-:W-:Y:S02]  /*1880*/  SHF.R.S32.HI R16, RZ, 0x1f, R19 ;  /* 0x0000001fff107819 */ /* 0x000fe40000011413 */
[----:B------:R-:W-:Y:S02]  /*1890*/  SHF.R.U32.HI R18, RZ, 0x1e, R18 ;  /* 0x0000001eff127819 */ /* 0x000fe40000011612 */
[C---:B------:R-:W-:Y:S02]  /*18a0*/  LOP3.LUT R14, R16.reuse, R15, RZ, 0x3c, !PT ;  /* 0x0000000f100e7212 */ /* 0x040fe400078e3cff */
[----:B------:R-:W-:-:S02]  /*18b0*/  LOP3.LUT R15, R16, R19, RZ, 0x3c, !PT ;  /* 0x00000013100f7212 */ /* 0x000fc400078e3cff */
[C---:B------:R-:W-:Y:S02]  /*18c0*/  LOP3.LUT R22, R19.reuse, UR5, RZ, 0x3c, !PT ;  /* 0x0000000513167c12 */ /* 0x040fe4000f8e3cff */
[----:B------:R-:W-:Y:S02]  /*18d0*/  LEA.HI R19, R19, R18, RZ, 0x1 ;  /* 0x0000001213137211 */ /* 0x000fe400078f08ff */
[----:B------:R-:W0:Y:S01]  /*18e0*/  I2F.F64.S64 R14, R14 ;  /* 0x0000000e000e7312 */ /* 0x000e220000301c00 */
[----:B------:R-:W-:Y:S02]  /*18f0*/  ISETP.GE.AND P1, PT, R22, RZ, PT ;  /* 0x000000ff1600720c */ /* 0x000fe40003f26270 */
[----:B------:R-:W-:Y:S01]  /*1900*/  @!P2 IMAD.MOV R19, RZ, RZ, -R19 ;  /* 0x000000ffff13a224 */ /* 0x000fe200078e0a13 */
[----:B0-----:R-:W-:-:S10]  /*1910*/  DMUL R16, R14, UR8 ;  /* 0x000000080e107c28 */ /* 0x001fd40008000000 */
[----:B------:R-:W0:Y:S02]  /*1920*/  F2F.F32.F64 R16, R16 ;  /* 0x0000001000107310 */ /* 0x000e240000301000 */
[----:B0-----:R-:W-:-:S07]  /*1930*/  FSEL R18, -R16, R16, !P1 ;  /* 0x0000001010127208 */ /* 0x001fce0004800100 */
.L_x_8:
[----:B------:R-:W-:Y:S02]  /*1940*/  IMAD.MOV.U32 R16, RZ, RZ, 0x37cbac00 ;  /* 0x37cbac00ff107424 */ /* 0x000fe400078e00ff */
[----:B------:R-:W-:Y:S01]  /*1950*/  FMUL R17, R18, R18 ;  /* 0x0000001212117220 */ /* 0x000fe20000400000 */
[C---:B------:R-:W-:Y:S01]  /*1960*/  LOP3.LUT R14, R19.reuse, 0x1, RZ, 0xc0, !PT ;  /* 0x00000001130e7812 */ /* 0x040fe200078ec0ff */
[----:B------:R-:W-:Y:S01]  /*1970*/  IMAD.MOV.U32 R22, RZ, RZ, 0x3c0885e4 ;  /* 0x3c0885e4ff167424 */ /* 0x000fe200078e00ff */
[----:B------:R-:W-:Y:S01]  /*1980*/  LOP3.LUT P2, RZ, R19, 0x2, RZ, 0xc0, !PT ;  /* 0x0000000213ff7812 */ /* 0x000fe2000784c0ff */
[----:B------:R-:W-:Y:S01]  /*1990*/  FFMA R16, R17, R16, -0.0013887860113754868507 ;  /* 0xbab607ed11107423 */ /* 0x000fe20000000010 */
[----:B------:R-:W-:Y:S01]  /*19a0*/  ISETP.NE.U32.AND P1, PT, R14, 0x1, PT ;  /* 0x000000010e00780c */ /* 0x000fe20003f25070 */
[----:B------:R-:W0:Y:S01]  /*19b0*/  LDCU UR5, c[0x0][0x39c] ;  /* 0x00007380ff0577ac */ /* 0x000e220008000800 */
[----:B------:R-:W1:Y:S02]  /*19c0*/  LDC.64 R14, c[0x0][0x390] ;  /* 0x0000e400ff0e7b82 */ /* 0x000e640000000a00 */
[----:B------:R-:W-:-:S02]  /*19d0*/  FSEL R16, R16, -0.00019574658654164522886, !P1 ;  /* 0xb94d415310107808 */ /* 0x000fc40004800000 */
[----:B------:R-:W-:Y:S02]  /*19e0*/  FSEL R22, R22, 0.041666727513074874878, P1 ;  /* 0x3d2aaabb16167808 */ /* 0x000fe40000800000 */
[----:B------:R-:W-:-:S03]  /*19f0*/  FSEL R21, -R21, -0.4999999701976776123, P1 ;  /* 0xbeffffff15157808 */ /* 0x000fc60000800100 */
[----:B------:R-:W-:Y:S01]  /*1a00*/  FFMA R22, R17, R16, R22 ;  /* 0x0000001011167223 */ /* 0x000fe20000000016 */
[----:B------:R-:W-:-:S03]  /*1a10*/  FSEL R16, R18, 1, P1 ;  /* 0x3f80000012107808 */ /* 0x000fc60000800000 */
[C---:B------:R-:W-:Y:S02]  /*1a20*/  FFMA R21, R17.reuse, R22, R21 ;  /* 0x0000001611157223 */ /* 0x040fe40000000015 */
        /* <DEDUP_REMOVED lines=10> */
.L_x_11:
[----:B------:R-:W-:-:S00]  /*1ad0*/  BRA `(.L_x_11) ;  /* 0xfffffffc00fc7947 */ /* 0x000fc0000383ffff */
[----:B------:R-:W-:-:S00]  /*1ae0*/  NOP ;  /* 0x0000000000007918 */ /* 0x000fc00000000000 */
        /* <DEDUP_REMOVED lines=9> */
.L_x_12:


//--------------------- .nv.global.init           --------------------------
	.section	.nv.global.init,"aw",@progbits
	.align	4
.nv.global.init:
	.type		__cudart_i2opi_f,@object
	.size		__cudart_i2opi_f,(.L_0 - __cudart_i2opi_f)
__cudart_i2opi_f:
        /*0000*/ 	.byte	0x41, 0x90, 0x43, 0x3c, 0x99, 0x95, 0x62, 0xdb, 0xc0, 0xdd, 0x34, 0xf5, 0xd1, 0x57, 0x27, 0xfc
        /*0010*/ 	.byte	0x29, 0x15, 0x44, 0x4e, 0x6e, 0x83, 0xf9, 0xa2
.L_0:


//--------------------- .nv.shared.reserved.0     --------------------------
	.section	.nv.shared.reserved.0,"aw",@nobits
	.weak		__nv_reservedSMEM_offset_0_alias
	.size		__nv_reservedSMEM_offset_0_alias, 0, 64
	.other		__nv_reservedSMEM_offset_0_alias,@"STO_CUDA_RESERVED_SHARED STV_DEFAULT"
__nv_reservedSMEM_offset_0_alias:
	.zero		0
	.zero		64


//--------------------- .nv.constant0._Z10cuda_EulerPKfPfS1_fi --------------------------
	.section	.nv.constant0._Z10cuda_EulerPKfPfS1_fi,"a",@progbits
	.sectionflags	@""
	.align	4
.nv.constant0._Z10cuda_EulerPKfPfS1_fi:
	.zero		928


//--------------------- SYMBOLS --------------------------

	.type		.nv.reservedSmem.offset0,@object
	.size		.nv.reservedSmem.offset0,0x4
